	.target	sm_90a

	.elftype	@"ET_EXEC"


//--------------------- .note.nv.tkinfo           --------------------------
	.section	.note.nv.tkinfo,"",@"SHT_NOTE"
	.sectionflags	@"SHF_NOTE_NV_TKINFO"
	.tkinfo
        /*0018*/ 	.word	0x00000002
        /*0030*/ 	.string	""
        /*0030*/ 	.string	"ptxas"
        /*0030*/ 	.string	"Cuda compilation tools, release 13.0, V13.0.88"
        /*0030*/ 	.string	"Build cuda_13.0.r13.0/compiler.36424714_0"
        /*0030*/ 	.string	"-arch sm_90a -m 64 "



//--------------------- .note.nv.cuinfo           --------------------------
	.section	.note.nv.cuinfo,"",@"SHT_NOTE"
	.sectionflags	@"SHF_NOTE_NV_CUINFO"
        /*0018*/ 	.short	0x0002
        /*001a*/ 	.short	0x005a
        /*001c*/ 	.short	0x0082
	.zero		2


//--------------------- .nv.info                  --------------------------
	.section	.nv.info,"",@"SHT_CUDA_INFO"
	.align	4


	//----- nvinfo : EIATTR_REGCOUNT
	.align		4
        /*0000*/ 	.byte	0x04, 0x2f
        /*0002*/ 	.short	(.L_15 - .L_14)
	.align		4
.L_14:
        /*0004*/ 	.word	index@(_ZN7cutlass13device_kernelINS_4gemm6kernel13GemmUniversalIN4cute5tupleIJiiiiEEENS1_10collective13CollectiveMmaINS1_34MainloopSm90TmaGmmaWarpSpecializedILi50ENS5_IJNS4_1CILi1EEESB_SB_EEENS1_35KernelTmaWarpSpecializedCooperativeEEENS5_IJNSA_ILi128EEENSA_ILi16EEENSA_ILi32EEEEEEaNS5_IJlSB_lEEEaSJ_NS4_8TiledMMAINS4_8MMA_AtomIJNS4_4SM904GMMA26MMA_64x16x32_S32S8S8_SS_TNEEEENS4_6LayoutINS5_IJNSA_ILi2EEESB_SB_EEENS5_IJSB_NSA_ILi0EEEST_EEEEENS5_IJNS4_10UnderscoreESW_SW_EEEEENS4_13SM90_TMA_LOADENS4_14ComposedLayoutINS4_7SwizzleILi1ELi4ELi3EEENS4_18smem_ptr_flag_bitsILi8EEENSQ_INS5_IJNSA_ILi8EEESH_EEENS5_IJSH_SB_EEEEEEEvNS4_8identityESZ_S19_vS1A_EENS_8epilogue10collective6detail29Sm90TmaWarpSpecializedAdapterINS1D_15DefaultEpilogueIaSJ_SJ_NS1C_6thread17LinearCombinationIaLi1EiiLNS1H_9ScaleType4KindE0ELNS_15FloatRoundStyleE2EaEENS1_15EpilogueDefaultEEEEEvvEEEEvNT_6ParamsE)
        /*0008*/ 	.word	0x000000a8


	//----- nvinfo : EIATTR_FRAME_SIZE
	.align		4
.L_15:
        /*000c*/ 	.byte	0x04, 0x11
        /*000e*/ 	.short	(.L_17 - .L_16)
	.align		4
.L_16:
        /*0010*/ 	.word	index@(_ZN7cutlass13device_kernelINS_4gemm6kernel13GemmUniversalIN4cute5tupleIJiiiiEEENS1_10collective13CollectiveMmaINS1_34MainloopSm90TmaGmmaWarpSpecializedILi50ENS5_IJNS4_1CILi1EEESB_SB_EEENS1_35KernelTmaWarpSpecializedCooperativeEEENS5_IJNSA_ILi128EEENSA_ILi16EEENSA_ILi32EEEEEEaNS5_IJlSB_lEEEaSJ_NS4_8TiledMMAINS4_8MMA_AtomIJNS4_4SM904GMMA26MMA_64x16x32_S32S8S8_SS_TNEEEENS4_6LayoutINS5_IJNSA_ILi2EEESB_SB_EEENS5_IJSB_NSA_ILi0EEEST_EEEEENS5_IJNS4_10UnderscoreESW_SW_EEEEENS4_13SM90_TMA_LOADENS4_14ComposedLayoutINS4_7SwizzleILi1ELi4ELi3EEENS4_18smem_ptr_flag_bitsILi8EEENSQ_INS5_IJNSA_ILi8EEESH_EEENS5_IJSH_SB_EEEEEEEvNS4_8identityESZ_S19_vS1A_EENS_8epilogue10collective6detail29Sm90TmaWarpSpecializedAdapterINS1D_15DefaultEpilogueIaSJ_SJ_NS1C_6thread17LinearCombinationIaLi1EiiLNS1H_9ScaleType4KindE0ELNS_15FloatRoundStyleE2EaEENS1_15EpilogueDefaultEEEEEvvEEEEvNT_6ParamsE)
        /*0014*/ 	.word	0x00000000


	//----- nvinfo : EIATTR_MIN_STACK_SIZE
	.align		4
.L_17:
        /*0018*/ 	.byte	0x04, 0x12
        /*001a*/ 	.short	(.L_19 - .L_18)
	.align		4
.L_18:
        /*001c*/ 	.word	index@(_ZN7cutlass13device_kernelINS_4gemm6kernel13GemmUniversalIN4cute5tupleIJiiiiEEENS1_10collective13CollectiveMmaINS1_34MainloopSm90TmaGmmaWarpSpecializedILi50ENS5_IJNS4_1CILi1EEESB_SB_EEENS1_35KernelTmaWarpSpecializedCooperativeEEENS5_IJNSA_ILi128EEENSA_ILi16EEENSA_ILi32EEEEEEaNS5_IJlSB_lEEEaSJ_NS4_8TiledMMAINS4_8MMA_AtomIJNS4_4SM904GMMA26MMA_64x16x32_S32S8S8_SS_TNEEEENS4_6LayoutINS5_IJNSA_ILi2EEESB_SB_EEENS5_IJSB_NSA_ILi0EEEST_EEEEENS5_IJNS4_10UnderscoreESW_SW_EEEEENS4_13SM90_TMA_LOADENS4_14ComposedLayoutINS4_7SwizzleILi1ELi4ELi3EEENS4_18smem_ptr_flag_bitsILi8EEENSQ_INS5_IJNSA_ILi8EEESH_EEENS5_IJSH_SB_EEEEEEEvNS4_8identityESZ_S19_vS1A_EENS_8epilogue10collective6detail29Sm90TmaWarpSpecializedAdapterINS1D_15DefaultEpilogueIaSJ_SJ_NS1C_6thread17LinearCombinationIaLi1EiiLNS1H_9ScaleType4KindE0ELNS_15FloatRoundStyleE2EaEENS1_15EpilogueDefaultEEEEEvvEEEEvNT_6ParamsE)
        /*0020*/ 	.word	0x00000000
.L_19:


//--------------------- .nv.compat                --------------------------
	.section	.nv.compat,"",@"SHT_CUDA_COMPAT_INFO"
	.align	4
        /*0000*/ 	.byte	0x02, 0x09, 0x01, 0x00, 0x02, 0x02, 0x04, 0x00, 0x02, 0x05, 0x05, 0x00, 0x03, 0x07, 0x01, 0x01
        /*0010*/ 	.byte	0x02, 0x03, 0x01, 0x00, 0x02, 0x06, 0x01, 0x00, 0x04, 0x0b, 0x08, 0x00, 0x00, 0x00, 0x00, 0x00
        /*0020*/ 	.byte	0x00, 0x00, 0x00, 0x00


//--------------------- .nv.info._ZN7cutlass13device_kernelINS_4gemm6kernel13GemmUniversalIN4cute5tupleIJiiiiEEENS1_10collective13CollectiveMmaINS1_34MainloopSm90TmaGmmaWarpSpecializedILi50ENS5_IJNS4_1CILi1EEESB_SB_EEENS1_35KernelTmaWarpSpecializedCooperativeEEENS5_IJNSA_ILi128EEENSA_ILi16EEENSA_ILi32EEEEEEaNS5_IJlSB_lEEEaSJ_NS4_8TiledMMAINS4_8MMA_AtomIJNS4_4SM904GMMA26MMA_64x16x32_S32S8S8_SS_TNEEEENS4_6LayoutINS5_IJNSA_ILi2EEESB_SB_EEENS5_IJSB_NSA_ILi0EEEST_EEEEENS5_IJNS4_10UnderscoreESW_SW_EEEEENS4_13SM90_TMA_LOADENS4_14ComposedLayoutINS4_7SwizzleILi1ELi4ELi3EEENS4_18smem_ptr_flag_bitsILi8EEENSQ_INS5_IJNSA_ILi8EEESH_EEENS5_IJSH_SB_EEEEEEEvNS4_8identityESZ_S19_vS1A_EENS_8epilogue10collective6detail29Sm90TmaWarpSpecializedAdapterINS1D_15DefaultEpilogueIaSJ_SJ_NS1C_6thread17LinearCombinationIaLi1EiiLNS1H_9ScaleType4KindE0ELNS_15FloatRoundStyleE2EaEENS1_15EpilogueDefaultEEEEEvvEEEEvNT_6ParamsE --------------------------
	.section	.nv.info._ZN7cutlass13device_kernelINS_4gemm6kernel13GemmUniversalIN4cute5tupleIJiiiiEEENS1_10collective13CollectiveMmaINS1_34MainloopSm90TmaGmmaWarpSpecializedILi50ENS5_IJNS4_1CILi1EEESB_SB_EEENS1_35KernelTmaWarpSpecializedCooperativeEEENS5_IJNSA_ILi128EEENSA_ILi16EEENSA_ILi32EEEEEEaNS5_IJlSB_lEEEaSJ_NS4_8TiledMMAINS4_8MMA_AtomIJNS4_4SM904GMMA26MMA_64x16x32_S32S8S8_SS_TNEEEENS4_6LayoutINS5_IJNSA_ILi2EEESB_SB_EEENS5_IJSB_NSA_ILi0EEEST_EEEEENS5_IJNS4_10UnderscoreESW_SW_EEEEENS4_13SM90_TMA_LOADENS4_14ComposedLayoutINS4_7SwizzleILi1ELi4ELi3EEENS4_18smem_ptr_flag_bitsILi8EEENSQ_INS5_IJNSA_ILi8EEESH_EEENS5_IJSH_SB_EEEEEEEvNS4_8identityESZ_S19_vS1A_EENS_8epilogue10collective6detail29Sm90TmaWarpSpecializedAdapterINS1D_15DefaultEpilogueIaSJ_SJ_NS1C_6thread17LinearCombinationIaLi1EiiLNS1H_9ScaleType4KindE0ELNS_15FloatRoundStyleE2EaEENS1_15EpilogueDefaultEEEEEvvEEEEvNT_6ParamsE,"",@"SHT_CUDA_INFO"
	.sectionflags	@""
	.align	4


	//----- nvinfo : EIATTR_CUDA_API_VERSION
	.align		4
        /*0000*/ 	.byte	0x04, 0x37
        /*0002*/ 	.short	(.L_21 - .L_20)
.L_20:
        /*0004*/ 	.word	0x00000082


	//----- nvinfo : EIATTR_KPARAM_INFO
	.align		4
.L_21:
        /*0008*/ 	.byte	0x04, 0x17
        /*000a*/ 	.short	(.L_23 - .L_22)
.L_22:
        /*000c*/ 	.word	0x00000000
        /*0010*/ 	.short	0x0000
        /*0012*/ 	.short	0x0070
        /*0014*/ 	.byte	0x00, 0xf0, 0x01, 0x10


	//----- nvinfo : EIATTR_SPARSE_MMA_MASK
	.align		4
.L_23:
        /*0018*/ 	.byte	0x03, 0x50
        /*001a*/ 	.short	0x0000


	//----- nvinfo : EIATTR_MAXREG_COUNT
	.align		4
        /*001c*/ 	.byte	0x03, 0x1b
        /*001e*/ 	.short	0x00a8


	//----- nvinfo : EIATTR_NUM_BARRIERS
	.align		4
        /*0020*/ 	.byte	0x02, 0x4c
        /*0022*/ 	.byte	0x01
	.zero		1


	//----- nvinfo : EIATTR_EXTERNS
	.align		4
        /*0024*/ 	.byte	0x04, 0x0f
        /*0026*/ 	.short	(.L_25 - .L_24)


	//   ....[0]....
	.align		4
.L_24:
        /*0028*/ 	.word	index@(__assertfail)


	//----- nvinfo : EIATTR_MERCURY_ISA_VERSION
	.align		4
.L_25:
        /*002c*/ 	.byte	0x03, 0x5f
        /*002e*/ 	.short	0x0101


	//----- nvinfo : EIATTR_INT_WARP_WIDE_INSTR_OFFSETS
	.align		4
        /*0030*/ 	.byte	0x04, 0x31
        /*0032*/ 	.short	(.L_27 - .L_26)


	//   ....[0]....
.L_26:
        /*0034*/ 	.word	0x000009a0


	//   ....[1]....
        /*0038*/ 	.word	0x000009b0


	//   ....[2]....
        /*003c*/ 	.word	0x00000ad0


	//----- nvinfo : EIATTR_COOP_GROUP_MASK_REGIDS
	.align		4
.L_27:
        /*0040*/ 	.byte	0x04, 0x29
        /*0042*/ 	.short	(.L_29 - .L_28)


	//   ....[0]....
.L_28:
        /*0044*/ 	.word	0xffffffff


	//   ....[1]....
        /*0048*/ 	.word	0xffffffff


	//   ....[2]....
        /*004c*/ 	.word	0xffffffff


	//   ....[3]....
        /*0050*/ 	.word	0xffffffff


	//   ....[4]....
        /*0054*/ 	.word	0xffffffff


	//----- nvinfo : EIATTR_COOP_GROUP_INSTR_OFFSETS
	.align		4
.L_29:
        /*0058*/ 	.byte	0x04, 0x28
        /*005a*/ 	.short	(.L_31 - .L_30)


	//   ....[0]....
.L_30:
        /*005c*/ 	.word	0x00000060


	//   ....[1]....
        /*0060*/ 	.word	0x00000070


	//   ....[2]....
        /*0064*/ 	.word	0x00000130


	//   ....[3]....
        /*0068*/ 	.word	0x000008b0


	//   ....[4]....
        /*006c*/ 	.word	0x000017a0


	//----- nvinfo : EIATTR_REG_RECONFIG
	.align		4
.L_31:
        /*0070*/ 	.byte	0x01, 0x54
	.zero		2


	//----- nvinfo : EIATTR_SYSCALL_OFFSETS
	.align		4
        /*0074*/ 	.byte	0x04, 0x46
        /*0076*/ 	.short	(.L_33 - .L_32)


	//   ....[0]....
.L_32:
        /*0078*/ 	.word	0x00001990


	//----- nvinfo : EIATTR_MBARRIER_INSTR_OFFSETS
	.align		4
.L_33:
        /*007c*/ 	.byte	0x04, 0x39
        /*007e*/ 	.short	(.L_35 - .L_34)


	//   ....[0]....
.L_34:
        /*0080*/ 	.word	0x00000250
        /*0084*/ 	.word	0x000000ff
        /*0088*/ 	.word	0x00000000
        /*008c*/ 	.short	0x0100
        /*008e*/ 	.byte	0x08
	.zero		1


	//   ....[1]....
        /*0090*/ 	.word	0x00000260
        /*0094*/ 	.word	0x000000ff
        /*0098*/ 	.word	0x00000190
        /*009c*/ 	.short	0x0100
        /*009e*/ 	.byte	0x08
	.zero		1


	//   ....[2]....
        /*00a0*/ 	.word	0x00000270
        /*00a4*/ 	.word	0x000000ff
        /*00a8*/ 	.word	0x00000008
        /*00ac*/ 	.short	0x0100
        /*00ae*/ 	.byte	0x08
	.zero		1


	//   ....[3]....
        /*00b0*/ 	.word	0x00000280
        /*00b4*/ 	.word	0x000000ff
        /*00b8*/ 	.word	0x00000198
        /*00bc*/ 	.short	0x0100
        /*00be*/ 	.byte	0x08
	.zero		1


	//   ....[4]....
        /*00c0*/ 	.word	0x00000290
        /*00c4*/ 	.word	0x000000ff
        /*00c8*/ 	.word	0x00000010
        /*00cc*/ 	.short	0x0100
        /*00ce*/ 	.byte	0x08
	.zero		1


	//   ....[5]....
        /*00d0*/ 	.word	0x000002a0
        /*00d4*/ 	.word	0x000000ff
        /*00d8*/ 	.word	0x000001a0
        /*00dc*/ 	.short	0x0100
        /*00de*/ 	.byte	0x08
	.zero		1


	//   ....[6]....
        /*00e0*/ 	.word	0x000002b0
        /*00e4*/ 	.word	0x000000ff
        /*00e8*/ 	.word	0x00000018
        /*00ec*/ 	.short	0x0100
        /*00ee*/ 	.byte	0x08
	.zero		1


	//   ....[7]....
        /*00f0*/ 	.word	0x000002c0
        /*00f4*/ 	.word	0x000000ff
        /*00f8*/ 	.word	0x000001a8
        /*00fc*/ 	.short	0x0100
        /*00fe*/ 	.byte	0x08
	.zero		1


	//   ....[8]....
        /*0100*/ 	.word	0x000002d0
        /*0104*/ 	.word	0x000000ff
        /*0108*/ 	.word	0x00000020
        /*010c*/ 	.short	0x0100
        /*010e*/ 	.byte	0x08
	.zero		1


	//   ....[9]....
        /*0110*/ 	.word	0x000002e0
        /*0114*/ 	.word	0x000000ff
        /*0118*/ 	.word	0x000001b0
        /*011c*/ 	.short	0x0100
        /*011e*/ 	.byte	0x08
	.zero		1


	//   ....[10]....
        /*0120*/ 	.word	0x000002f0
        /*0124*/ 	.word	0x000000ff
        /*0128*/ 	.word	0x00000028
        /*012c*/ 	.short	0x0100
        /*012e*/ 	.byte	0x08
	.zero		1


	//   ....[11]....
        /*0130*/ 	.word	0x00000300
        /*0134*/ 	.word	0x000000ff
        /*0138*/ 	.word	0x000001b8
        /*013c*/ 	.short	0x0100
        /*013e*/ 	.byte	0x08
	.zero		1


	//   ....[12]....
        /*0140*/ 	.word	0x00000310
        /*0144*/ 	.word	0x000000ff
        /*0148*/ 	.word	0x00000030
        /*014c*/ 	.short	0x0100
        /*014e*/ 	.byte	0x08
	.zero		1


	//   ....[13]....
        /*0150*/ 	.word	0x00000320
        /*0154*/ 	.word	0x000000ff
        /*0158*/ 	.word	0x000001c0
        /*015c*/ 	.short	0x0100
        /*015e*/ 	.byte	0x08
	.zero		1


	//   ....[14]....
        /*0160*/ 	.word	0x00000330
        /*0164*/ 	.word	0x000000ff
        /*0168*/ 	.word	0x00000038
        /*016c*/ 	.short	0x0100
        /*016e*/ 	.byte	0x08
	.zero		1


	//   ....[15]....
        /*0170*/ 	.word	0x00000340
        /*0174*/ 	.word	0x000000ff
        /*0178*/ 	.word	0x000001c8
        /*017c*/ 	.short	0x0100
        /*017e*/ 	.byte	0x08
	.zero		1


	//   ....[16]....
        /*0180*/ 	.word	0x00000350
        /*0184*/ 	.word	0x000000ff
        /*0188*/ 	.word	0x00000040
        /*018c*/ 	.short	0x0100
        /*018e*/ 	.byte	0x08
	.zero		1


	//   ....[17]....
        /*0190*/ 	.word	0x00000360
        /*0194*/ 	.word	0x000000ff
        /*0198*/ 	.word	0x000001d0
        /*019c*/ 	.short	0x0100
        /*019e*/ 	.byte	0x08
	.zero		1


	//   ....[18]....
        /*01a0*/ 	.word	0x00000370
        /*01a4*/ 	.word	0x000000ff
        /*01a8*/ 	.word	0x00000048
        /*01ac*/ 	.short	0x0100
        /*01ae*/ 	.byte	0x08
	.zero		1


	//   ....[19]....
        /*01b0*/ 	.word	0x00000380
        /*01b4*/ 	.word	0x000000ff
        /*01b8*/ 	.word	0x000001d8
        /*01bc*/ 	.short	0x0100
        /*01be*/ 	.byte	0x08
	.zero		1


	//   ....[20]....
        /*01c0*/ 	.word	0x00000390
        /*01c4*/ 	.word	0x000000ff
        /*01c8*/ 	.word	0x00000050
        /*01cc*/ 	.short	0x0100
        /*01ce*/ 	.byte	0x08
	.zero		1


	//   ....[21]....
        /*01d0*/ 	.word	0x000003a0
        /*01d4*/ 	.word	0x000000ff
        /*01d8*/ 	.word	0x000001e0
        /*01dc*/ 	.short	0x0100
        /*01de*/ 	.byte	0x08
	.zero		1


	//   ....[22]....
        /*01e0*/ 	.word	0x000003b0
        /*01e4*/ 	.word	0x000000ff
        /*01e8*/ 	.word	0x00000058
        /*01ec*/ 	.short	0x0100
        /*01ee*/ 	.byte	0x08
	.zero		1


	//   ....[23]....
        /*01f0*/ 	.word	0x000003c0
        /*01f4*/ 	.word	0x000000ff
        /*01f8*/ 	.word	0x000001e8
        /*01fc*/ 	.short	0x0100
        /*01fe*/ 	.byte	0x08
	.zero		1


	//   ....[24]....
        /*0200*/ 	.word	0x000003d0
        /*0204*/ 	.word	0x000000ff
        /*0208*/ 	.word	0x00000060
        /*020c*/ 	.short	0x0100
        /*020e*/ 	.byte	0x08
	.zero		1


	//   ....[25]....
        /*0210*/ 	.word	0x000003e0
        /*0214*/ 	.word	0x000000ff
        /*0218*/ 	.word	0x000001f0
        /*021c*/ 	.short	0x0100
        /*021e*/ 	.byte	0x08
	.zero		1


	//   ....[26]....
        /*0220*/ 	.word	0x000003f0
        /*0224*/ 	.word	0x000000ff
        /*0228*/ 	.word	0x00000068
        /*022c*/ 	.short	0x0100
        /*022e*/ 	.byte	0x08
	.zero		1


	//   ....[27]....
        /*0230*/ 	.word	0x00000400
        /*0234*/ 	.word	0x000000ff
        /*0238*/ 	.word	0x000001f8
        /*023c*/ 	.short	0x0100
        /*023e*/ 	.byte	0x08
	.zero		1


	//   ....[28]....
        /*0240*/ 	.word	0x00000410
        /*0244*/ 	.word	0x000000ff
        /*0248*/ 	.word	0x00000070
        /*024c*/ 	.short	0x0100
        /*024e*/ 	.byte	0x08
	.zero		1


	//   ....[29]....
        /*0250*/ 	.word	0x00000420
        /*0254*/ 	.word	0x000000ff
        /*0258*/ 	.word	0x00000200
        /*025c*/ 	.short	0x0100
        /*025e*/ 	.byte	0x08
	.zero		1


	//   ....[30]....
        /*0260*/ 	.word	0x00000430
        /*0264*/ 	.word	0x000000ff
        /*0268*/ 	.word	0x00000078
        /*026c*/ 	.short	0x0100
        /*026e*/ 	.byte	0x08
	.zero		1


	//   ....[31]....
        /*0270*/ 	.word	0x00000440
        /*0274*/ 	.word	0x000000ff
        /*0278*/ 	.word	0x00000208
        /*027c*/ 	.short	0x0100
        /*027e*/ 	.byte	0x08
	.zero		1


	//   ....[32]....
        /*0280*/ 	.word	0x00000450
        /*0284*/ 	.word	0x000000ff
        /*0288*/ 	.word	0x00000080
        /*028c*/ 	.short	0x0100
        /*028e*/ 	.byte	0x08
	.zero		1


	//   ....[33]....
        /*0290*/ 	.word	0x00000460
        /*0294*/ 	.word	0x000000ff
        /*0298*/ 	.word	0x00000210
        /*029c*/ 	.short	0x0100
        /*029e*/ 	.byte	0x08
	.zero		1


	//   ....[34]....
        /*02a0*/ 	.word	0x00000470
        /*02a4*/ 	.word	0x000000ff
        /*02a8*/ 	.word	0x00000088
        /*02ac*/ 	.short	0x0100
        /*02ae*/ 	.byte	0x08
	.zero		1


	//   ....[35]....
        /*02b0*/ 	.word	0x00000480
        /*02b4*/ 	.word	0x000000ff
        /*02b8*/ 	.word	0x00000218
        /*02bc*/ 	.short	0x0100
        /*02be*/ 	.byte	0x08
	.zero		1


	//   ....[36]....
        /*02c0*/ 	.word	0x00000490
        /*02c4*/ 	.word	0x000000ff
        /*02c8*/ 	.word	0x00000090
        /*02cc*/ 	.short	0x0100
        /*02ce*/ 	.byte	0x08
	.zero		1


	//   ....[37]....
        /*02d0*/ 	.word	0x000004a0
        /*02d4*/ 	.word	0x000000ff
        /*02d8*/ 	.word	0x00000220
        /*02dc*/ 	.short	0x0100
        /*02de*/ 	.byte	0x08
	.zero		1


	//   ....[38]....
        /*02e0*/ 	.word	0x000004b0
        /*02e4*/ 	.word	0x000000ff
        /*02e8*/ 	.word	0x00000098
        /*02ec*/ 	.short	0x0100
        /*02ee*/ 	.byte	0x08
	.zero		1


	//   ....[39]....
        /*02f0*/ 	.word	0x000004c0
        /*02f4*/ 	.word	0x000000ff
        /*02f8*/ 	.word	0x00000228
        /*02fc*/ 	.short	0x0100
        /*02fe*/ 	.byte	0x08
	.zero		1


	//   ....[40]....
        /*0300*/ 	.word	0x000004d0
        /*0304*/ 	.word	0x000000ff
        /*0308*/ 	.word	0x000000a0
        /*030c*/ 	.short	0x0100
        /*030e*/ 	.byte	0x08
	.zero		1


	//   ....[41]....
        /*0310*/ 	.word	0x000004e0
        /*0314*/ 	.word	0x000000ff
        /*0318*/ 	.word	0x00000230
        /*031c*/ 	.short	0x0100
        /*031e*/ 	.byte	0x08
	.zero		1


	//   ....[42]....
        /*0320*/ 	.word	0x000004f0
        /*0324*/ 	.word	0x000000ff
        /*0328*/ 	.word	0x000000a8
        /*032c*/ 	.short	0x0100
        /*032e*/ 	.byte	0x08
	.zero		1


	//   ....[43]....
        /*0330*/ 	.word	0x00000500
        /*0334*/ 	.word	0x000000ff
        /*0338*/ 	.word	0x00000238
        /*033c*/ 	.short	0x0100
        /*033e*/ 	.byte	0x08
	.zero		1


	//   ....[44]....
        /*0340*/ 	.word	0x00000510
        /*0344*/ 	.word	0x000000ff
        /*0348*/ 	.word	0x000000b0
        /*034c*/ 	.short	0x0100
        /*034e*/ 	.byte	0x08
	.zero		1


	//   ....[45]....
        /*0350*/ 	.word	0x00000520
        /*0354*/ 	.word	0x000000ff
        /*0358*/ 	.word	0x00000240
        /*035c*/ 	.short	0x0100
        /*035e*/ 	.byte	0x08
	.zero		1


	//   ....[46]....
        /*0360*/ 	.word	0x00000530
        /*0364*/ 	.word	0x000000ff
        /*0368*/ 	.word	0x000000b8
        /*036c*/ 	.short	0x0100
        /*036e*/ 	.byte	0x08
	.zero		1


	//   ....[47]....
        /*0370*/ 	.word	0x00000540
        /*0374*/ 	.word	0x000000ff
        /*0378*/ 	.word	0x00000248
        /*037c*/ 	.short	0x0100
        /*037e*/ 	.byte	0x08
	.zero		1


	//   ....[48]....
        /*0380*/ 	.word	0x00000550
        /*0384*/ 	.word	0x000000ff
        /*0388*/ 	.word	0x000000c0
        /*038c*/ 	.short	0x0100
        /*038e*/ 	.byte	0x08
	.zero		1


	//   ....[49]....
        /*0390*/ 	.word	0x00000560
        /*0394*/ 	.word	0x000000ff
        /*0398*/ 	.word	0x00000250
        /*039c*/ 	.short	0x0100
        /*039e*/ 	.byte	0x08
	.zero		1


	//   ....[50]....
        /*03a0*/ 	.word	0x00000570
        /*03a4*/ 	.word	0x000000ff
        /*03a8*/ 	.word	0x000000c8
        /*03ac*/ 	.short	0x0100
        /*03ae*/ 	.byte	0x08
	.zero		1


	//   ....[51]....
        /*03b0*/ 	.word	0x00000580
        /*03b4*/ 	.word	0x000000ff
        /*03b8*/ 	.word	0x00000258
        /*03bc*/ 	.short	0x0100
        /*03be*/ 	.byte	0x08
	.zero		1


	//   ....[52]....
        /*03c0*/ 	.word	0x00000590
        /*03c4*/ 	.word	0x000000ff
        /*03c8*/ 	.word	0x000000d0
        /*03cc*/ 	.short	0x0100
        /*03ce*/ 	.byte	0x08
	.zero		1


	//   ....[53]....
        /*03d0*/ 	.word	0x000005a0
        /*03d4*/ 	.word	0x000000ff
        /*03d8*/ 	.word	0x00000260
        /*03dc*/ 	.short	0x0100
        /*03de*/ 	.byte	0x08
	.zero		1


	//   ....[54]....
        /*03e0*/ 	.word	0x000005b0
        /*03e4*/ 	.word	0x000000ff
        /*03e8*/ 	.word	0x000000d8
        /*03ec*/ 	.short	0x0100
        /*03ee*/ 	.byte	0x08
	.zero		1


	//   ....[55]....
        /*03f0*/ 	.word	0x000005c0
        /*03f4*/ 	.word	0x000000ff
        /*03f8*/ 	.word	0x00000268
        /*03fc*/ 	.short	0x0100
        /*03fe*/ 	.byte	0x08
	.zero		1


	//   ....[56]....
        /*0400*/ 	.word	0x000005d0
        /*0404*/ 	.word	0x000000ff
        /*0408*/ 	.word	0x000000e0
        /*040c*/ 	.short	0x0100
        /*040e*/ 	.byte	0x08
	.zero		1


	//   ....[57]....
        /*0410*/ 	.word	0x000005e0
        /*0414*/ 	.word	0x000000ff
        /*0418*/ 	.word	0x00000270
        /*041c*/ 	.short	0x0100
        /*041e*/ 	.byte	0x08
	.zero		1


	//   ....[58]....
        /*0420*/ 	.word	0x000005f0
        /*0424*/ 	.word	0x000000ff
        /*0428*/ 	.word	0x000000e8
        /*042c*/ 	.short	0x0100
        /*042e*/ 	.byte	0x08
	.zero		1


	//   ....[59]....
        /*0430*/ 	.word	0x00000600
        /*0434*/ 	.word	0x000000ff
        /*0438*/ 	.word	0x00000278
        /*043c*/ 	.short	0x0100
        /*043e*/ 	.byte	0x08
	.zero		1


	//   ....[60]....
        /*0440*/ 	.word	0x00000610
        /*0444*/ 	.word	0x000000ff
        /*0448*/ 	.word	0x000000f0
        /*044c*/ 	.short	0x0100
        /*044e*/ 	.byte	0x08
	.zero		1


	//   ....[61]....
        /*0450*/ 	.word	0x00000620
        /*0454*/ 	.word	0x000000ff
        /*0458*/ 	.word	0x00000280
        /*045c*/ 	.short	0x0100
        /*045e*/ 	.byte	0x08
	.zero		1


	//   ....[62]....
        /*0460*/ 	.word	0x00000630
        /*0464*/ 	.word	0x000000ff
        /*0468*/ 	.word	0x000000f8
        /*046c*/ 	.short	0x0100
        /*046e*/ 	.byte	0x08
	.zero		1


	//   ....[63]....
        /*0470*/ 	.word	0x00000640
        /*0474*/ 	.word	0x000000ff
        /*0478*/ 	.word	0x00000288
        /*047c*/ 	.short	0x0100
        /*047e*/ 	.byte	0x08
	.zero		1


	//   ....[64]....
        /*0480*/ 	.word	0x00000650
        /*0484*/ 	.word	0x000000ff
        /*0488*/ 	.word	0x00000100
        /*048c*/ 	.short	0x0100
        /*048e*/ 	.byte	0x08
	.zero		1


	//   ....[65]....
        /*0490*/ 	.word	0x00000660
        /*0494*/ 	.word	0x000000ff
        /*0498*/ 	.word	0x00000290
        /*049c*/ 	.short	0x0100
        /*049e*/ 	.byte	0x08
	.zero		1


	//   ....[66]....
        /*04a0*/ 	.word	0x00000670
        /*04a4*/ 	.word	0x000000ff
        /*04a8*/ 	.word	0x00000108
        /*04ac*/ 	.short	0x0100
        /*04ae*/ 	.byte	0x08
	.zero		1


	//   ....[67]....
        /*04b0*/ 	.word	0x00000680
        /*04b4*/ 	.word	0x000000ff
        /*04b8*/ 	.word	0x00000298
        /*04bc*/ 	.short	0x0100
        /*04be*/ 	.byte	0x08
	.zero		1


	//   ....[68]....
        /*04c0*/ 	.word	0x00000690
        /*04c4*/ 	.word	0x000000ff
        /*04c8*/ 	.word	0x00000110
        /*04cc*/ 	.short	0x0100
        /*04ce*/ 	.byte	0x08
	.zero		1


	//   ....[69]....
        /*04d0*/ 	.word	0x000006a0
        /*04d4*/ 	.word	0x000000ff
        /*04d8*/ 	.word	0x000002a0
        /*04dc*/ 	.short	0x0100
        /*04de*/ 	.byte	0x08
	.zero		1


	//   ....[70]....
        /*04e0*/ 	.word	0x000006b0
        /*04e4*/ 	.word	0x000000ff
        /*04e8*/ 	.word	0x00000118
        /*04ec*/ 	.short	0x0100
        /*04ee*/ 	.byte	0x08
	.zero		1


	//   ....[71]....
        /*04f0*/ 	.word	0x000006c0
        /*04f4*/ 	.word	0x000000ff
        /*04f8*/ 	.word	0x000002a8
        /*04fc*/ 	.short	0x0100
        /*04fe*/ 	.byte	0x08
	.zero		1


	//   ....[72]....
        /*0500*/ 	.word	0x000006d0
        /*0504*/ 	.word	0x000000ff
        /*0508*/ 	.word	0x00000120
        /*050c*/ 	.short	0x0100
        /*050e*/ 	.byte	0x08
	.zero		1


	//   ....[73]....
        /*0510*/ 	.word	0x000006e0
        /*0514*/ 	.word	0x000000ff
        /*0518*/ 	.word	0x000002b0
        /*051c*/ 	.short	0x0100
        /*051e*/ 	.byte	0x08
	.zero		1


	//   ....[74]....
        /*0520*/ 	.word	0x000006f0
        /*0524*/ 	.word	0x000000ff
        /*0528*/ 	.word	0x00000128
        /*052c*/ 	.short	0x0100
        /*052e*/ 	.byte	0x08
	.zero		1


	//   ....[75]....
        /*0530*/ 	.word	0x00000700
        /*0534*/ 	.word	0x000000ff
        /*0538*/ 	.word	0x000002b8
        /*053c*/ 	.short	0x0100
        /*053e*/ 	.byte	0x08
	.zero		1


	//   ....[76]....
        /*0540*/ 	.word	0x00000710
        /*0544*/ 	.word	0x000000ff
        /*0548*/ 	.word	0x00000130
        /*054c*/ 	.short	0x0100
        /*054e*/ 	.byte	0x08
	.zero		1


	//   ....[77]....
        /*0550*/ 	.word	0x00000720
        /*0554*/ 	.word	0x000000ff
        /*0558*/ 	.word	0x000002c0
        /*055c*/ 	.short	0x0100
        /*055e*/ 	.byte	0x08
	.zero		1


	//   ....[78]....
        /*0560*/ 	.word	0x00000730
        /*0564*/ 	.word	0x000000ff
        /*0568*/ 	.word	0x00000138
        /*056c*/ 	.short	0x0100
        /*056e*/ 	.byte	0x08
	.zero		1


	//   ....[79]....
        /*0570*/ 	.word	0x00000740
        /*0574*/ 	.word	0x000000ff
        /*0578*/ 	.word	0x000002c8
        /*057c*/ 	.short	0x0100
        /*057e*/ 	.byte	0x08
	.zero		1


	//   ....[80]....
        /*0580*/ 	.word	0x00000750
        /*0584*/ 	.word	0x000000ff
        /*0588*/ 	.word	0x00000140
        /*058c*/ 	.short	0x0100
        /*058e*/ 	.byte	0x08
	.zero		1


	//   ....[81]....
        /*0590*/ 	.word	0x00000760
        /*0594*/ 	.word	0x000000ff
        /*0598*/ 	.word	0x000002d0
        /*059c*/ 	.short	0x0100
        /*059e*/ 	.byte	0x08
	.zero		1


	//   ....[82]....
        /*05a0*/ 	.word	0x00000770
        /*05a4*/ 	.word	0x000000ff
        /*05a8*/ 	.word	0x00000148
        /*05ac*/ 	.short	0x0100
        /*05ae*/ 	.byte	0x08
	.zero		1


	//   ....[83]....
        /*05b0*/ 	.word	0x00000780
        /*05b4*/ 	.word	0x000000ff
        /*05b8*/ 	.word	0x000002d8
        /*05bc*/ 	.short	0x0100
        /*05be*/ 	.byte	0x08
	.zero		1


	//   ....[84]....
        /*05c0*/ 	.word	0x00000790
        /*05c4*/ 	.word	0x000000ff
        /*05c8*/ 	.word	0x00000150
        /*05cc*/ 	.short	0x0100
        /*05ce*/ 	.byte	0x08
	.zero		1


	//   ....[85]....
        /*05d0*/ 	.word	0x000007a0
        /*05d4*/ 	.word	0x000000ff
        /*05d8*/ 	.word	0x000002e0
        /*05dc*/ 	.short	0x0100
        /*05de*/ 	.byte	0x08
	.zero		1


	//   ....[86]....
        /*05e0*/ 	.word	0x000007b0
        /*05e4*/ 	.word	0x000000ff
        /*05e8*/ 	.word	0x00000158
        /*05ec*/ 	.short	0x0100
        /*05ee*/ 	.byte	0x08
	.zero		1


	//   ....[87]....
        /*05f0*/ 	.word	0x000007c0
        /*05f4*/ 	.word	0x000000ff
        /*05f8*/ 	.word	0x000002e8
        /*05fc*/ 	.short	0x0100
        /*05fe*/ 	.byte	0x08
	.zero		1


	//   ....[88]....
        /*0600*/ 	.word	0x000007d0
        /*0604*/ 	.word	0x000000ff
        /*0608*/ 	.word	0x00000160
        /*060c*/ 	.short	0x0100
        /*060e*/ 	.byte	0x08
	.zero		1


	//   ....[89]....
        /*0610*/ 	.word	0x000007e0
        /*0614*/ 	.word	0x000000ff
        /*0618*/ 	.word	0x000002f0
        /*061c*/ 	.short	0x0100
        /*061e*/ 	.byte	0x08
	.zero		1


	//   ....[90]....
        /*0620*/ 	.word	0x000007f0
        /*0624*/ 	.word	0x000000ff
        /*0628*/ 	.word	0x00000168
        /*062c*/ 	.short	0x0100
        /*062e*/ 	.byte	0x08
	.zero		1


	//   ....[91]....
        /*0630*/ 	.word	0x00000800
        /*0634*/ 	.word	0x000000ff
        /*0638*/ 	.word	0x000002f8
        /*063c*/ 	.short	0x0100
        /*063e*/ 	.byte	0x08
	.zero		1


	//   ....[92]....
        /*0640*/ 	.word	0x00000810
        /*0644*/ 	.word	0x000000ff
        /*0648*/ 	.word	0x00000170
        /*064c*/ 	.short	0x0100
        /*064e*/ 	.byte	0x08
	.zero		1


	//   ....[93]....
        /*0650*/ 	.word	0x00000820
        /*0654*/ 	.word	0x000000ff
        /*0658*/ 	.word	0x00000300
        /*065c*/ 	.short	0x0100
        /*065e*/ 	.byte	0x08
	.zero		1


	//   ....[94]....
        /*0660*/ 	.word	0x00000830
        /*0664*/ 	.word	0x000000ff
        /*0668*/ 	.word	0x00000178
        /*066c*/ 	.short	0x0100
        /*066e*/ 	.byte	0x08
	.zero		1


	//   ....[95]....
        /*0670*/ 	.word	0x00000840
        /*0674*/ 	.word	0x000000ff
        /*0678*/ 	.word	0x00000308
        /*067c*/ 	.short	0x0100
        /*067e*/ 	.byte	0x08
	.zero		1


	//   ....[96]....
        /*0680*/ 	.word	0x00000850
        /*0684*/ 	.word	0x000000ff
        /*0688*/ 	.word	0x00000180
        /*068c*/ 	.short	0x0100
        /*068e*/ 	.byte	0x08
	.zero		1


	//   ....[97]....
        /*0690*/ 	.word	0x00000860
        /*0694*/ 	.word	0x000000ff
        /*0698*/ 	.word	0x00000310
        /*069c*/ 	.short	0x0100
        /*069e*/ 	.byte	0x08
	.zero		1


	//   ....[98]....
        /*06a0*/ 	.word	0x00000870
        /*06a4*/ 	.word	0x000000ff
        /*06a8*/ 	.word	0x00000188
        /*06ac*/ 	.short	0x0100
        /*06ae*/ 	.byte	0x08
	.zero		1


	//   ....[99]....
        /*06b0*/ 	.word	0x00000880
        /*06b4*/ 	.word	0x000000ff
        /*06b8*/ 	.word	0x00000318
        /*06bc*/ 	.short	0x0100
        /*06be*/ 	.byte	0x08
	.zero		1


	//   ....[100]....
        /*06c0*/ 	.word	0x00000b50
        /*06c4*/ 	.word	0x000000ff
        /*06c8*/ 	.word	0x00000330
        /*06cc*/ 	.short	0x0100
        /*06ce*/ 	.byte	0x08
	.zero		1


	//   ....[101]....
        /*06d0*/ 	.word	0x00000bb0
        /*06d4*/ 	.word	0x000000ff
        /*06d8*/ 	.word	0x00000338
        /*06dc*/ 	.short	0x0100
        /*06de*/ 	.byte	0x08
	.zero		1


	//   ....[102]....
        /*06e0*/ 	.word	0x00001a10
        /*06e4*/ 	.word	0x00000003
        /*06e8*/ 	.word	0x00000000
        /*06ec*/ 	.short	0x010a
        /*06ee*/ 	.byte	0x3f
	.zero		1


	//   ....[103]....
        /*06f0*/ 	.word	0x00001a70
        /*06f4*/ 	.word	0x00000003
        /*06f8*/ 	.word	0x00000000
        /*06fc*/ 	.short	0x010a
        /*06fe*/ 	.byte	0x3f
	.zero		1


	//   ....[104]....
        /*0700*/ 	.word	0x00001c20
        /*0704*/ 	.word	0x000000ff
        /*0708*/ 	.word	0x00000000
        /*070c*/ 	.short	0x010a
        /*070e*/ 	.byte	0x04
	.zero		1


	//   ....[105]....
        /*0710*/ 	.word	0x00001c60
        /*0714*/ 	.word	0x000000ff
        /*0718*/ 	.word	0x00000000
        /*071c*/ 	.short	0x010a
        /*071e*/ 	.byte	0x04
	.zero		1


	//   ....[106]....
        /*0720*/ 	.word	0x00001d50
        /*0724*/ 	.word	0x000000ff
        /*0728*/ 	.word	0x00000000
        /*072c*/ 	.short	0x0101
        /*072e*/ 	.byte	0x04
	.zero		1


	//   ....[107]....
        /*0730*/ 	.word	0x00001f00
        /*0734*/ 	.word	0x000000ff
        /*0738*/ 	.word	0x00000000
        /*073c*/ 	.short	0x0101
        /*073e*/ 	.byte	0x06
	.zero		1


	//   ....[108]....
        /*0740*/ 	.word	0x000038a0
        /*0744*/ 	.word	0x0000000e
        /*0748*/ 	.word	0x00000190
        /*074c*/ 	.short	0x010a
        /*074e*/ 	.byte	0x3f
	.zero		1


	//   ....[109]....
        /*0750*/ 	.word	0x00003c30
        /*0754*/ 	.word	0x00000005
        /*0758*/ 	.word	0x00000338
        /*075c*/ 	.short	0x0101
        /*075e*/ 	.byte	0x3f
	.zero		1


	//   ....[110]....
        /*0760*/ 	.word	0x00004370
        /*0764*/ 	.word	0x00000007
        /*0768*/ 	.word	0x00000000
        /*076c*/ 	.short	0x010a
        /*076e*/ 	.byte	0x3f
	.zero		1


	//   ....[111]....
        /*0770*/ 	.word	0x000043f0
        /*0774*/ 	.word	0x00000008
        /*0778*/ 	.word	0x00000000
        /*077c*/ 	.short	0x010a
        /*077e*/ 	.byte	0x3f
	.zero		1


	//   ....[112]....
        /*0780*/ 	.word	0x00004480
        /*0784*/ 	.word	0x00000009
        /*0788*/ 	.word	0x00000000
        /*078c*/ 	.short	0x010a
        /*078e*/ 	.byte	0x3f
	.zero		1


	//   ....[113]....
        /*0790*/ 	.word	0x00004510
        /*0794*/ 	.word	0x00000008
        /*0798*/ 	.word	0x00000000
        /*079c*/ 	.short	0x010a
        /*079e*/ 	.byte	0x3f
	.zero		1


	//   ....[114]....
        /*07a0*/ 	.word	0x000045a0
        /*07a4*/ 	.word	0x00000009
        /*07a8*/ 	.word	0x00000000
        /*07ac*/ 	.short	0x010a
        /*07ae*/ 	.byte	0x3f
	.zero		1


	//   ....[115]....
        /*07b0*/ 	.word	0x00004630
        /*07b4*/ 	.word	0x00000008
        /*07b8*/ 	.word	0x00000000
        /*07bc*/ 	.short	0x010a
        /*07be*/ 	.byte	0x3f
	.zero		1


	//   ....[116]....
        /*07c0*/ 	.word	0x000046c0
        /*07c4*/ 	.word	0x00000009
        /*07c8*/ 	.word	0x00000000
        /*07cc*/ 	.short	0x010a
        /*07ce*/ 	.byte	0x3f
	.zero		1


	//   ....[117]....
        /*07d0*/ 	.word	0x00004750
        /*07d4*/ 	.word	0x00000008
        /*07d8*/ 	.word	0x00000000
        /*07dc*/ 	.short	0x010a
        /*07de*/ 	.byte	0x3f
	.zero		1


	//   ....[118]....
        /*07e0*/ 	.word	0x000047e0
        /*07e4*/ 	.word	0x00000009
        /*07e8*/ 	.word	0x00000000
        /*07ec*/ 	.short	0x010a
        /*07ee*/ 	.byte	0x3f
	.zero		1


	//   ....[119]....
        /*07f0*/ 	.word	0x00004870
        /*07f4*/ 	.word	0x00000008
        /*07f8*/ 	.word	0x00000000
        /*07fc*/ 	.short	0x010a
        /*07fe*/ 	.byte	0x3f
	.zero		1


	//   ....[120]....
        /*0800*/ 	.word	0x00004900
        /*0804*/ 	.word	0x00000009
        /*0808*/ 	.word	0x00000000
        /*080c*/ 	.short	0x010a
        /*080e*/ 	.byte	0x3f
	.zero		1


	//   ....[121]....
        /*0810*/ 	.word	0x00004990
        /*0814*/ 	.word	0x00000008
        /*0818*/ 	.word	0x00000000
        /*081c*/ 	.short	0x010a
        /*081e*/ 	.byte	0x3f
	.zero		1


	//   ....[122]....
        /*0820*/ 	.word	0x00004a20
        /*0824*/ 	.word	0x00000009
        /*0828*/ 	.word	0x00000000
        /*082c*/ 	.short	0x010a
        /*082e*/ 	.byte	0x3f
	.zero		1


	//   ....[123]....
        /*0830*/ 	.word	0x00004ab0
        /*0834*/ 	.word	0x00000008
        /*0838*/ 	.word	0x00000000
        /*083c*/ 	.short	0x010a
        /*083e*/ 	.byte	0x3f
	.zero		1


	//   ....[124]....
        /*0840*/ 	.word	0x00004b40
        /*0844*/ 	.word	0x00000009
        /*0848*/ 	.word	0x00000000
        /*084c*/ 	.short	0x010a
        /*084e*/ 	.byte	0x3f
	.zero		1


	//   ....[125]....
        /*0850*/ 	.word	0x00004bd0
        /*0854*/ 	.word	0x00000008
        /*0858*/ 	.word	0x00000000
        /*085c*/ 	.short	0x010a
        /*085e*/ 	.byte	0x3f
	.zero		1


	//   ....[126]....
        /*0860*/ 	.word	0x00004c60
        /*0864*/ 	.word	0x00000009
        /*0868*/ 	.word	0x00000000
        /*086c*/ 	.short	0x010a
        /*086e*/ 	.byte	0x3f
	.zero		1


	//   ....[127]....
        /*0870*/ 	.word	0x00004cf0
        /*0874*/ 	.word	0x00000008
        /*0878*/ 	.word	0x00000000
        /*087c*/ 	.short	0x010a
        /*087e*/ 	.byte	0x3f
	.zero		1


	//   ....[128]....
        /*0880*/ 	.word	0x00004d80
        /*0884*/ 	.word	0x00000009
        /*0888*/ 	.word	0x00000000
        /*088c*/ 	.short	0x010a
        /*088e*/ 	.byte	0x3f
	.zero		1


	//   ....[129]....
        /*0890*/ 	.word	0x00004e10
        /*0894*/ 	.word	0x00000008
        /*0898*/ 	.word	0x00000000
        /*089c*/ 	.short	0x010a
        /*089e*/ 	.byte	0x3f
	.zero		1


	//   ....[130]....
        /*08a0*/ 	.word	0x00004ea0
        /*08a4*/ 	.word	0x00000009
        /*08a8*/ 	.word	0x00000000
        /*08ac*/ 	.short	0x010a
        /*08ae*/ 	.byte	0x3f
	.zero		1


	//   ....[131]....
        /*08b0*/ 	.word	0x00004f30
        /*08b4*/ 	.word	0x00000008
        /*08b8*/ 	.word	0x00000000
        /*08bc*/ 	.short	0x010a
        /*08be*/ 	.byte	0x3f
	.zero		1


	//   ....[132]....
        /*08c0*/ 	.word	0x00004fc0
        /*08c4*/ 	.word	0x00000009
        /*08c8*/ 	.word	0x00000000
        /*08cc*/ 	.short	0x010a
        /*08ce*/ 	.byte	0x3f
	.zero		1


	//   ....[133]....
        /*08d0*/ 	.word	0x00005050
        /*08d4*/ 	.word	0x00000008
        /*08d8*/ 	.word	0x00000000
        /*08dc*/ 	.short	0x010a
        /*08de*/ 	.byte	0x3f
	.zero		1


	//   ....[134]....
        /*08e0*/ 	.word	0x000050e0
        /*08e4*/ 	.word	0x00000009
        /*08e8*/ 	.word	0x00000000
        /*08ec*/ 	.short	0x010a
        /*08ee*/ 	.byte	0x3f
	.zero		1


	//   ....[135]....
        /*08f0*/ 	.word	0x00005170
        /*08f4*/ 	.word	0x00000008
        /*08f8*/ 	.word	0x00000000
        /*08fc*/ 	.short	0x010a
        /*08fe*/ 	.byte	0x3f
	.zero		1


	//   ....[136]....
        /*0900*/ 	.word	0x00005200
        /*0904*/ 	.word	0x00000009
        /*0908*/ 	.word	0x00000000
        /*090c*/ 	.short	0x010a
        /*090e*/ 	.byte	0x3f
	.zero		1


	//   ....[137]....
        /*0910*/ 	.word	0x00005290
        /*0914*/ 	.word	0x00000008
        /*0918*/ 	.word	0x00000000
        /*091c*/ 	.short	0x010a
        /*091e*/ 	.byte	0x3f
	.zero		1


	//   ....[138]....
        /*0920*/ 	.word	0x00005320
        /*0924*/ 	.word	0x00000009
        /*0928*/ 	.word	0x00000000
        /*092c*/ 	.short	0x010a
        /*092e*/ 	.byte	0x3f
	.zero		1


	//   ....[139]....
        /*0930*/ 	.word	0x000053b0
        /*0934*/ 	.word	0x00000008
        /*0938*/ 	.word	0x00000000
        /*093c*/ 	.short	0x010a
        /*093e*/ 	.byte	0x3f
	.zero		1


	//   ....[140]....
        /*0940*/ 	.word	0x00005440
        /*0944*/ 	.word	0x00000009
        /*0948*/ 	.word	0x00000000
        /*094c*/ 	.short	0x010a
        /*094e*/ 	.byte	0x3f
	.zero		1


	//   ....[141]....
        /*0950*/ 	.word	0x000054d0
        /*0954*/ 	.word	0x00000008
        /*0958*/ 	.word	0x00000000
        /*095c*/ 	.short	0x010a
        /*095e*/ 	.byte	0x3f
	.zero		1


	//   ....[142]....
        /*0960*/ 	.word	0x00005560
        /*0964*/ 	.word	0x00000009
        /*0968*/ 	.word	0x00000000
        /*096c*/ 	.short	0x010a
        /*096e*/ 	.byte	0x3f
	.zero		1


	//   ....[143]....
        /*0970*/ 	.word	0x000055f0
        /*0974*/ 	.word	0x00000008
        /*0978*/ 	.word	0x00000000
        /*097c*/ 	.short	0x010a
        /*097e*/ 	.byte	0x3f
	.zero		1


	//   ....[144]....
        /*0980*/ 	.word	0x00005680
        /*0984*/ 	.word	0x00000009
        /*0988*/ 	.word	0x00000000
        /*098c*/ 	.short	0x010a
        /*098e*/ 	.byte	0x3f
	.zero		1


	//   ....[145]....
        /*0990*/ 	.word	0x00005710
        /*0994*/ 	.word	0x00000008
        /*0998*/ 	.word	0x00000000
        /*099c*/ 	.short	0x010a
        /*099e*/ 	.byte	0x3f
	.zero		1


	//   ....[146]....
        /*09a0*/ 	.word	0x000057a0
        /*09a4*/ 	.word	0x00000009
        /*09a8*/ 	.word	0x00000000
        /*09ac*/ 	.short	0x010a
        /*09ae*/ 	.byte	0x3f
	.zero		1


	//   ....[147]....
        /*09b0*/ 	.word	0x00005830
        /*09b4*/ 	.word	0x00000008
        /*09b8*/ 	.word	0x00000000
        /*09bc*/ 	.short	0x010a
        /*09be*/ 	.byte	0x3f
	.zero		1


	//   ....[148]....
        /*09c0*/ 	.word	0x000058c0
        /*09c4*/ 	.word	0x00000009
        /*09c8*/ 	.word	0x00000000
        /*09cc*/ 	.short	0x010a
        /*09ce*/ 	.byte	0x3f
	.zero		1


	//   ....[149]....
        /*09d0*/ 	.word	0x00005950
        /*09d4*/ 	.word	0x00000008
        /*09d8*/ 	.word	0x00000000
        /*09dc*/ 	.short	0x010a
        /*09de*/ 	.byte	0x3f
	.zero		1


	//   ....[150]....
        /*09e0*/ 	.word	0x000059e0
        /*09e4*/ 	.word	0x00000009
        /*09e8*/ 	.word	0x00000000
        /*09ec*/ 	.short	0x010a
        /*09ee*/ 	.byte	0x3f
	.zero		1


	//   ....[151]....
        /*09f0*/ 	.word	0x00005a70
        /*09f4*/ 	.word	0x00000008
        /*09f8*/ 	.word	0x00000000
        /*09fc*/ 	.short	0x010a
        /*09fe*/ 	.byte	0x3f
	.zero		1


	//   ....[152]....
        /*0a00*/ 	.word	0x00005b00
        /*0a04*/ 	.word	0x00000009
        /*0a08*/ 	.word	0x00000000
        /*0a0c*/ 	.short	0x010a
        /*0a0e*/ 	.byte	0x3f
	.zero		1


	//   ....[153]....
        /*0a10*/ 	.word	0x00005b90
        /*0a14*/ 	.word	0x00000008
        /*0a18*/ 	.word	0x00000000
        /*0a1c*/ 	.short	0x010a
        /*0a1e*/ 	.byte	0x3f
	.zero		1


	//   ....[154]....
        /*0a20*/ 	.word	0x00005c20
        /*0a24*/ 	.word	0x00000009
        /*0a28*/ 	.word	0x00000000
        /*0a2c*/ 	.short	0x010a
        /*0a2e*/ 	.byte	0x3f
	.zero		1


	//   ....[155]....
        /*0a30*/ 	.word	0x00005cb0
        /*0a34*/ 	.word	0x00000008
        /*0a38*/ 	.word	0x00000000
        /*0a3c*/ 	.short	0x010a
        /*0a3e*/ 	.byte	0x3f
	.zero		1


	//   ....[156]....
        /*0a40*/ 	.word	0x00005d40
        /*0a44*/ 	.word	0x00000009
        /*0a48*/ 	.word	0x00000000
        /*0a4c*/ 	.short	0x010a
        /*0a4e*/ 	.byte	0x3f
	.zero		1


	//   ....[157]....
        /*0a50*/ 	.word	0x00005dd0
        /*0a54*/ 	.word	0x00000008
        /*0a58*/ 	.word	0x00000000
        /*0a5c*/ 	.short	0x010a
        /*0a5e*/ 	.byte	0x3f
	.zero		1


	//   ....[158]....
        /*0a60*/ 	.word	0x00005e60
        /*0a64*/ 	.word	0x0000000b
        /*0a68*/ 	.word	0x00000000
        /*0a6c*/ 	.short	0x010a
        /*0a6e*/ 	.byte	0x3f
	.zero		1


	//   ....[159]....
        /*0a70*/ 	.word	0x00005ef0
        /*0a74*/ 	.word	0x00000003
        /*0a78*/ 	.word	0x00000000
        /*0a7c*/ 	.short	0x010a
        /*0a7e*/ 	.byte	0x3f
	.zero		1


	//   ....[160]....
        /*0a80*/ 	.word	0x00005f50
        /*0a84*/ 	.word	0x00000003
        /*0a88*/ 	.word	0x00000000
        /*0a8c*/ 	.short	0x010a
        /*0a8e*/ 	.byte	0x3f
	.zero		1


	//   ....[161]....
        /*0a90*/ 	.word	0x00005fb0
        /*0a94*/ 	.word	0x00000003
        /*0a98*/ 	.word	0x00000000
        /*0a9c*/ 	.short	0x010a
        /*0a9e*/ 	.byte	0x3f
	.zero		1


	//   ....[162]....
        /*0aa0*/ 	.word	0x00006080
        /*0aa4*/ 	.word	0x0000000e
        /*0aa8*/ 	.word	0x00000190
        /*0aac*/ 	.short	0x010a
        /*0aae*/ 	.byte	0x3f
	.zero		1


	//   ....[163]....
        /*0ab0*/ 	.word	0x00006150
        /*0ab4*/ 	.word	0x00000007
        /*0ab8*/ 	.word	0x00000000
        /*0abc*/ 	.short	0x010a
        /*0abe*/ 	.byte	0x3f
	.zero		1


	//   ....[164]....
        /*0ac0*/ 	.word	0x000061a0
        /*0ac4*/ 	.word	0x00000008
        /*0ac8*/ 	.word	0x00000000
        /*0acc*/ 	.short	0x010a
        /*0ace*/ 	.byte	0x3f
	.zero		1


	//   ....[165]....
        /*0ad0*/ 	.word	0x000061f0
        /*0ad4*/ 	.word	0x00000009
        /*0ad8*/ 	.word	0x00000000
        /*0adc*/ 	.short	0x010a
        /*0ade*/ 	.byte	0x3f
	.zero		1


	//   ....[166]....
        /*0ae0*/ 	.word	0x00006240
        /*0ae4*/ 	.word	0x00000008
        /*0ae8*/ 	.word	0x00000000
        /*0aec*/ 	.short	0x010a
        /*0aee*/ 	.byte	0x3f
	.zero		1


	//   ....[167]....
        /*0af0*/ 	.word	0x00006290
        /*0af4*/ 	.word	0x00000009
        /*0af8*/ 	.word	0x00000000
        /*0afc*/ 	.short	0x010a
        /*0afe*/ 	.byte	0x3f
	.zero		1


	//   ....[168]....
        /*0b00*/ 	.word	0x000062e0
        /*0b04*/ 	.word	0x00000008
        /*0b08*/ 	.word	0x00000000
        /*0b0c*/ 	.short	0x010a
        /*0b0e*/ 	.byte	0x3f
	.zero		1


	//   ....[169]....
        /*0b10*/ 	.word	0x00006330
        /*0b14*/ 	.word	0x00000009
        /*0b18*/ 	.word	0x00000000
        /*0b1c*/ 	.short	0x010a
        /*0b1e*/ 	.byte	0x3f
	.zero		1


	//   ....[170]....
        /*0b20*/ 	.word	0x00006380
        /*0b24*/ 	.word	0x00000008
        /*0b28*/ 	.word	0x00000000
        /*0b2c*/ 	.short	0x010a
        /*0b2e*/ 	.byte	0x3f
	.zero		1


	//   ....[171]....
        /*0b30*/ 	.word	0x000063d0
        /*0b34*/ 	.word	0x00000009
        /*0b38*/ 	.word	0x00000000
        /*0b3c*/ 	.short	0x010a
        /*0b3e*/ 	.byte	0x3f
	.zero		1


	//   ....[172]....
        /*0b40*/ 	.word	0x00006420
        /*0b44*/ 	.word	0x00000008
        /*0b48*/ 	.word	0x00000000
        /*0b4c*/ 	.short	0x010a
        /*0b4e*/ 	.byte	0x3f
	.zero		1


	//   ....[173]....
        /*0b50*/ 	.word	0x00006470
        /*0b54*/ 	.word	0x00000009
        /*0b58*/ 	.word	0x00000000
        /*0b5c*/ 	.short	0x010a
        /*0b5e*/ 	.byte	0x3f
	.zero		1


	//   ....[174]....
        /*0b60*/ 	.word	0x000064c0
        /*0b64*/ 	.word	0x00000008
        /*0b68*/ 	.word	0x00000000
        /*0b6c*/ 	.short	0x010a
        /*0b6e*/ 	.byte	0x3f
	.zero		1


	//   ....[175]....
        /*0b70*/ 	.word	0x00006510
        /*0b74*/ 	.word	0x00000009
        /*0b78*/ 	.word	0x00000000
        /*0b7c*/ 	.short	0x010a
        /*0b7e*/ 	.byte	0x3f
	.zero		1


	//   ....[176]....
        /*0b80*/ 	.word	0x00006560
        /*0b84*/ 	.word	0x00000008
        /*0b88*/ 	.word	0x00000000
        /*0b8c*/ 	.short	0x010a
        /*0b8e*/ 	.byte	0x3f
	.zero		1


	//   ....[177]....
        /*0b90*/ 	.word	0x000065b0
        /*0b94*/ 	.word	0x00000009
        /*0b98*/ 	.word	0x00000000
        /*0b9c*/ 	.short	0x010a
        /*0b9e*/ 	.byte	0x3f
	.zero		1


	//   ....[178]....
        /*0ba0*/ 	.word	0x00006600
        /*0ba4*/ 	.word	0x00000008
        /*0ba8*/ 	.word	0x00000000
        /*0bac*/ 	.short	0x010a
        /*0bae*/ 	.byte	0x3f
	.zero		1


	//   ....[179]....
        /*0bb0*/ 	.word	0x00006650
        /*0bb4*/ 	.word	0x00000009
        /*0bb8*/ 	.word	0x00000000
        /*0bbc*/ 	.short	0x010a
        /*0bbe*/ 	.byte	0x3f
	.zero		1


	//   ....[180]....
        /*0bc0*/ 	.word	0x000066a0
        /*0bc4*/ 	.word	0x00000008
        /*0bc8*/ 	.word	0x00000000
        /*0bcc*/ 	.short	0x010a
        /*0bce*/ 	.byte	0x3f
	.zero		1


	//   ....[181]....
        /*0bd0*/ 	.word	0x000066f0
        /*0bd4*/ 	.word	0x00000009
        /*0bd8*/ 	.word	0x00000000
        /*0bdc*/ 	.short	0x010a
        /*0bde*/ 	.byte	0x3f
	.zero		1


	//   ....[182]....
        /*0be0*/ 	.word	0x00006740
        /*0be4*/ 	.word	0x00000008
        /*0be8*/ 	.word	0x00000000
        /*0bec*/ 	.short	0x010a
        /*0bee*/ 	.byte	0x3f
	.zero		1


	//   ....[183]....
        /*0bf0*/ 	.word	0x00006790
        /*0bf4*/ 	.word	0x00000009
        /*0bf8*/ 	.word	0x00000000
        /*0bfc*/ 	.short	0x010a
        /*0bfe*/ 	.byte	0x3f
	.zero		1


	//   ....[184]....
        /*0c00*/ 	.word	0x000067e0
        /*0c04*/ 	.word	0x00000008
        /*0c08*/ 	.word	0x00000000
        /*0c0c*/ 	.short	0x010a
        /*0c0e*/ 	.byte	0x3f
	.zero		1


	//   ....[185]....
        /*0c10*/ 	.word	0x00006830
        /*0c14*/ 	.word	0x00000009
        /*0c18*/ 	.word	0x00000000
        /*0c1c*/ 	.short	0x010a
        /*0c1e*/ 	.byte	0x3f
	.zero		1


	//   ....[186]....
        /*0c20*/ 	.word	0x00006880
        /*0c24*/ 	.word	0x00000008
        /*0c28*/ 	.word	0x00000000
        /*0c2c*/ 	.short	0x010a
        /*0c2e*/ 	.byte	0x3f
	.zero		1


	//   ....[187]....
        /*0c30*/ 	.word	0x000068d0
        /*0c34*/ 	.word	0x00000009
        /*0c38*/ 	.word	0x00000000
        /*0c3c*/ 	.short	0x010a
        /*0c3e*/ 	.byte	0x3f
	.zero		1


	//   ....[188]....
        /*0c40*/ 	.word	0x00006920
        /*0c44*/ 	.word	0x00000008
        /*0c48*/ 	.word	0x00000000
        /*0c4c*/ 	.short	0x010a
        /*0c4e*/ 	.byte	0x3f
	.zero		1


	//   ....[189]....
        /*0c50*/ 	.word	0x00006970
        /*0c54*/ 	.word	0x00000009
        /*0c58*/ 	.word	0x00000000
        /*0c5c*/ 	.short	0x010a
        /*0c5e*/ 	.byte	0x3f
	.zero		1


	//   ....[190]....
        /*0c60*/ 	.word	0x000069c0
        /*0c64*/ 	.word	0x00000008
        /*0c68*/ 	.word	0x00000000
        /*0c6c*/ 	.short	0x010a
        /*0c6e*/ 	.byte	0x3f
	.zero		1


	//   ....[191]....
        /*0c70*/ 	.word	0x00006a10
        /*0c74*/ 	.word	0x00000009
        /*0c78*/ 	.word	0x00000000
        /*0c7c*/ 	.short	0x010a
        /*0c7e*/ 	.byte	0x3f
	.zero		1


	//   ....[192]....
        /*0c80*/ 	.word	0x00006a60
        /*0c84*/ 	.word	0x00000008
        /*0c88*/ 	.word	0x00000000
        /*0c8c*/ 	.short	0x010a
        /*0c8e*/ 	.byte	0x3f
	.zero		1


	//   ....[193]....
        /*0c90*/ 	.word	0x00006ab0
        /*0c94*/ 	.word	0x00000009
        /*0c98*/ 	.word	0x00000000
        /*0c9c*/ 	.short	0x010a
        /*0c9e*/ 	.byte	0x3f
	.zero		1


	//   ....[194]....
        /*0ca0*/ 	.word	0x00006b00
        /*0ca4*/ 	.word	0x00000008
        /*0ca8*/ 	.word	0x00000000
        /*0cac*/ 	.short	0x010a
        /*0cae*/ 	.byte	0x3f
	.zero		1


	//   ....[195]....
        /*0cb0*/ 	.word	0x00006b50
        /*0cb4*/ 	.word	0x00000009
        /*0cb8*/ 	.word	0x00000000
        /*0cbc*/ 	.short	0x010a
        /*0cbe*/ 	.byte	0x3f
	.zero		1


	//   ....[196]....
        /*0cc0*/ 	.word	0x00006ba0
        /*0cc4*/ 	.word	0x00000008
        /*0cc8*/ 	.word	0x00000000
        /*0ccc*/ 	.short	0x010a
        /*0cce*/ 	.byte	0x3f
	.zero		1


	//   ....[197]....
        /*0cd0*/ 	.word	0x00006bf0
        /*0cd4*/ 	.word	0x00000009
        /*0cd8*/ 	.word	0x00000000
        /*0cdc*/ 	.short	0x010a
        /*0cde*/ 	.byte	0x3f
	.zero		1


	//   ....[198]....
        /*0ce0*/ 	.word	0x00006c40
        /*0ce4*/ 	.word	0x00000008
        /*0ce8*/ 	.word	0x00000000
        /*0cec*/ 	.short	0x010a
        /*0cee*/ 	.byte	0x3f
	.zero		1


	//   ....[199]....
        /*0cf0*/ 	.word	0x00006c90
        /*0cf4*/ 	.word	0x00000009
        /*0cf8*/ 	.word	0x00000000
        /*0cfc*/ 	.short	0x010a
        /*0cfe*/ 	.byte	0x3f
	.zero		1


	//   ....[200]....
        /*0d00*/ 	.word	0x00006ce0
        /*0d04*/ 	.word	0x00000008
        /*0d08*/ 	.word	0x00000000
        /*0d0c*/ 	.short	0x010a
        /*0d0e*/ 	.byte	0x3f
	.zero		1


	//   ....[201]....
        /*0d10*/ 	.word	0x00006d30
        /*0d14*/ 	.word	0x00000009
        /*0d18*/ 	.word	0x00000000
        /*0d1c*/ 	.short	0x010a
        /*0d1e*/ 	.byte	0x3f
	.zero		1


	//   ....[202]....
        /*0d20*/ 	.word	0x00006d80
        /*0d24*/ 	.word	0x00000008
        /*0d28*/ 	.word	0x00000000
        /*0d2c*/ 	.short	0x010a
        /*0d2e*/ 	.byte	0x3f
	.zero		1


	//   ....[203]....
        /*0d30*/ 	.word	0x00006dd0
        /*0d34*/ 	.word	0x00000009
        /*0d38*/ 	.word	0x00000000
        /*0d3c*/ 	.short	0x010a
        /*0d3e*/ 	.byte	0x3f
	.zero		1


	//   ....[204]....
        /*0d40*/ 	.word	0x00006e20
        /*0d44*/ 	.word	0x00000008
        /*0d48*/ 	.word	0x00000000
        /*0d4c*/ 	.short	0x010a
        /*0d4e*/ 	.byte	0x3f
	.zero		1


	//   ....[205]....
        /*0d50*/ 	.word	0x00006e70
        /*0d54*/ 	.word	0x00000009
        /*0d58*/ 	.word	0x00000000
        /*0d5c*/ 	.short	0x010a
        /*0d5e*/ 	.byte	0x3f
	.zero		1


	//   ....[206]....
        /*0d60*/ 	.word	0x00006ec0
        /*0d64*/ 	.word	0x00000008
        /*0d68*/ 	.word	0x00000000
        /*0d6c*/ 	.short	0x010a
        /*0d6e*/ 	.byte	0x3f
	.zero		1


	//   ....[207]....
        /*0d70*/ 	.word	0x00006f10
        /*0d74*/ 	.word	0x00000009
        /*0d78*/ 	.word	0x00000000
        /*0d7c*/ 	.short	0x010a
        /*0d7e*/ 	.byte	0x3f
	.zero		1


	//   ....[208]....
        /*0d80*/ 	.word	0x00006f60
        /*0d84*/ 	.word	0x00000008
        /*0d88*/ 	.word	0x00000000
        /*0d8c*/ 	.short	0x010a
        /*0d8e*/ 	.byte	0x3f
	.zero		1


	//   ....[209]....
        /*0d90*/ 	.word	0x00006fb0
        /*0d94*/ 	.word	0x00000009
        /*0d98*/ 	.word	0x00000000
        /*0d9c*/ 	.short	0x010a
        /*0d9e*/ 	.byte	0x3f
	.zero		1


	//   ....[210]....
        /*0da0*/ 	.word	0x00007000
        /*0da4*/ 	.word	0x00000008
        /*0da8*/ 	.word	0x00000000
        /*0dac*/ 	.short	0x010a
        /*0dae*/ 	.byte	0x3f
	.zero		1


	//   ....[211]....
        /*0db0*/ 	.word	0x00007050
        /*0db4*/ 	.word	0x0000000b
        /*0db8*/ 	.word	0x00000000
        /*0dbc*/ 	.short	0x010a
        /*0dbe*/ 	.byte	0x3f
	.zero		1


	//----- nvinfo : EIATTR_NUM_MBARRIERS
	.align		4
.L_35:
        /*0dc0*/ 	.byte	0x03, 0x38
        /*0dc2*/ 	.short	0x0066


	//----- nvinfo : EIATTR_EXIT_INSTR_OFFSETS
	.align		4
        /*0dc4*/ 	.byte	0x04, 0x1c
        /*0dc6*/ 	.short	(.L_37 - .L_36)


	//   ....[0]....
.L_36:
        /*0dc8*/ 	.word	0x00000c50


	//   ....[1]....
        /*0dcc*/ 	.word	0x00001510


	//   ....[2]....
        /*0dd0*/ 	.word	0x00002f80


	//   ....[3]....
        /*0dd4*/ 	.word	0x000035b0


	//   ....[4]....
        /*0dd8*/ 	.word	0x00005f40


	//----- nvinfo : EIATTR_MAX_THREADS
	.align		4
.L_37:
        /*0ddc*/ 	.byte	0x04, 0x05
        /*0dde*/ 	.short	(.L_39 - .L_38)
.L_38:
        /*0de0*/ 	.word	0x00000180
        /*0de4*/ 	.word	0x00000001
        /*0de8*/ 	.word	0x00000001


	//----- nvinfo : EIATTR_CRS_STACK_SIZE
	.align		4
.L_39:
        /*0dec*/ 	.byte	0x04, 0x1e
        /*0dee*/ 	.short	(.L_41 - .L_40)
.L_40:
        /*0df0*/ 	.word	0x00000000


	//----- nvinfo : EIATTR_CBANK_PARAM_SIZE
	.align		4
.L_41:
        /*0df4*/ 	.byte	0x03, 0x19
        /*0df6*/ 	.short	0x0470


	//----- nvinfo : EIATTR_PARAM_CBANK
	.align		4
        /*0df8*/ 	.byte	0x04, 0x0a
        /*0dfa*/ 	.short	(.L_43 - .L_42)
	.align		4
.L_42:
        /*0dfc*/ 	.word	index@(.nv.constant0._ZN7cutlass13device_kernelINS_4gemm6kernel13GemmUniversalIN4cute5tupleIJiiiiEEENS1_10collective13CollectiveMmaINS1_34MainloopSm90TmaGmmaWarpSpecializedILi50ENS5_IJNS4_1CILi1EEESB_SB_EEENS1_35KernelTmaWarpSpecializedCooperativeEEENS5_IJNSA_ILi128EEENSA_ILi16EEENSA_ILi32EEEEEEaNS5_IJlSB_lEEEaSJ_NS4_8TiledMMAINS4_8MMA_AtomIJNS4_4SM904GMMA26MMA_64x16x32_S32S8S8_SS_TNEEEENS4_6LayoutINS5_IJNSA_ILi2EEESB_SB_EEENS5_IJSB_NSA_ILi0EEEST_EEEEENS5_IJNS4_10UnderscoreESW_SW_EEEEENS4_13SM90_TMA_LOADENS4_14ComposedLayoutINS4_7SwizzleILi1ELi4ELi3EEENS4_18smem_ptr_flag_bitsILi8EEENSQ_INS5_IJNSA_ILi8EEESH_EEENS5_IJSH_SB_EEEEEEEvNS4_8identityESZ_S19_vS1A_EENS_8epilogue10collective6detail29Sm90TmaWarpSpecializedAdapterINS1D_15DefaultEpilogueIaSJ_SJ_NS1C_6thread17LinearCombinationIaLi1EiiLNS1H_9ScaleType4KindE0ELNS_15FloatRoundStyleE2EaEENS1_15EpilogueDefaultEEEEEvvEEEEvNT_6ParamsE)
        /*0e00*/ 	.short	0x0210
        /*0e02*/ 	.short	0x0470


	//----- nvinfo : EIATTR_SW_WAR
	.align		4
.L_43:
        /*0e04*/ 	.byte	0x04, 0x36
        /*0e06*/ 	.short	(.L_45 - .L_44)
.L_44:
        /*0e08*/ 	.word	0x00000008
.L_45:


//--------------------- .nv.callgraph             --------------------------
	.section	.nv.callgraph,"",@"SHT_CUDA_CALLGRAPH"
	.align	4
	.sectionentsize	8
	.align		4
        /*0000*/ 	.word	0x00000000
	.align		4
        /*0004*/ 	.word	0xffffffff
	.align		4
        /*0008*/ 	.word	index@(_ZN7cutlass13device_kernelINS_4gemm6kernel13GemmUniversalIN4cute5tupleIJiiiiEEENS1_10collective13CollectiveMmaINS1_34MainloopSm90TmaGmmaWarpSpecializedILi50ENS5_IJNS4_1CILi1EEESB_SB_EEENS1_35KernelTmaWarpSpecializedCooperativeEEENS5_IJNSA_ILi128EEENSA_ILi16EEENSA_ILi32EEEEEEaNS5_IJlSB_lEEEaSJ_NS4_8TiledMMAINS4_8MMA_AtomIJNS4_4SM904GMMA26MMA_64x16x32_S32S8S8_SS_TNEEEENS4_6LayoutINS5_IJNSA_ILi2EEESB_SB_EEENS5_IJSB_NSA_ILi0EEEST_EEEEENS5_IJNS4_10UnderscoreESW_SW_EEEEENS4_13SM90_TMA_LOADENS4_14ComposedLayoutINS4_7SwizzleILi1ELi4ELi3EEENS4_18smem_ptr_flag_bitsILi8EEENSQ_INS5_IJNSA_ILi8EEESH_EEENS5_IJSH_SB_EEEEEEEvNS4_8identityESZ_S19_vS1A_EENS_8epilogue10collective6detail29Sm90TmaWarpSpecializedAdapterINS1D_15DefaultEpilogueIaSJ_SJ_NS1C_6thread17LinearCombinationIaLi1EiiLNS1H_9ScaleType4KindE0ELNS_15FloatRoundStyleE2EaEENS1_15EpilogueDefaultEEEEEvvEEEEvNT_6ParamsE)
	.align		4
        /*000c*/ 	.word	index@(__assertfail)
	.align		4
        /*0010*/ 	.word	0x00000000
	.align		4
        /*0014*/ 	.word	0xfffffffe
	.align		4
        /*0018*/ 	.word	0x00000000
	.align		4
        /*001c*/ 	.word	0xfffffffd
	.align		4
        /*0020*/ 	.word	0x00000000
	.align		4
        /*0024*/ 	.word	0xfffffffc


//--------------------- .nv.constant4             --------------------------
	.section	.nv.constant4,"a",@progbits
	.align	8
	.align		8
.nv.constant4:
        /*0000*/ 	.dword	__assertfail
	.align		8
        /*0008*/ 	.dword	__unnamed_1
	.align		8
        /*0010*/ 	.dword	_ZN39_INTERNAL_f4c94393_4_k_cu_26a8b16e_79844cuda3std3__45__cpo5beginE
	.align		8
        /*0018*/ 	.dword	_ZN39_INTERNAL_f4c94393_4_k_cu_26a8b16e_79844cuda3std3__45__cpo3endE
	.align		8
        /*0020*/ 	.dword	_ZN39_INTERNAL_f4c94393_4_k_cu_26a8b16e_79844cuda3std3__45__cpo6cbeginE
	.align		8
        /*0028*/ 	.dword	_ZN39_INTERNAL_f4c94393_4_k_cu_26a8b16e_79844cuda3std3__45__cpo4cendE
	.align		8
        /*0030*/ 	.dword	_ZN39_INTERNAL_f4c94393_4_k_cu_26a8b16e_79844cuda3std3__441_GLOBAL__N__f4c94393_4_k_cu_26a8b16e_79846ignoreE
	.align		8
        /*0038*/ 	.dword	_ZN39_INTERNAL_f4c94393_4_k_cu_26a8b16e_79844cuda3std3__419piecewise_constructE
	.align		8
        /*0040*/ 	.dword	_ZN39_INTERNAL_f4c94393_4_k_cu_26a8b16e_79844cuda3std3__48in_placeE
	.align		8
        /*0048*/ 	.dword	_ZN39_INTERNAL_f4c94393_4_k_cu_26a8b16e_79844cuda3std6ranges3__45__cpo4swapE
	.align		8
        /*0050*/ 	.dword	_ZN39_INTERNAL_f4c94393_4_k_cu_26a8b16e_79844cuda3std6ranges3__45__cpo9iter_moveE
	.align		8
        /*0058*/ 	.dword	_ZN39_INTERNAL_f4c94393_4_k_cu_26a8b16e_79844cute7productE
	.align		8
        /*0060*/ 	.dword	_ZN39_INTERNAL_f4c94393_4_k_cu_26a8b16e_79844cute1_E
	.align		8
        /*0068*/ 	.dword	$str$22
	.align		8
        /*0070*/ 	.dword	$str$23


//--------------------- .text._ZN7cutlass13device_kernelINS_4gemm6kernel13GemmUniversalIN4cute5tupleIJiiiiEEENS1_10collective13CollectiveMmaINS1_34MainloopSm90TmaGmmaWarpSpecializedILi50ENS5_IJNS4_1CILi1EEESB_SB_EEENS1_35KernelTmaWarpSpecializedCooperativeEEENS5_IJNSA_ILi128EEENSA_ILi16EEENSA_ILi32EEEEEEaNS5_IJlSB_lEEEaSJ_NS4_8TiledMMAINS4_8MMA_AtomIJNS4_4SM904GMMA26MMA_64x16x32_S32S8S8_SS_TNEEEENS4_6LayoutINS5_IJNSA_ILi2EEESB_SB_EEENS5_IJSB_NSA_ILi0EEEST_EEEEENS5_IJNS4_10UnderscoreESW_SW_EEEEENS4_13SM90_TMA_LOADENS4_14ComposedLayoutINS4_7SwizzleILi1ELi4ELi3EEENS4_18smem_ptr_flag_bitsILi8EEENSQ_INS5_IJNSA_ILi8EEESH_EEENS5_IJSH_SB_EEEEEEEvNS4_8identityESZ_S19_vS1A_EENS_8epilogue10collective6detail29Sm90TmaWarpSpecializedAdapterINS1D_15DefaultEpilogueIaSJ_SJ_NS1C_6thread17LinearCombinationIaLi1EiiLNS1H_9ScaleType4KindE0ELNS_15FloatRoundStyleE2EaEENS1_15EpilogueDefaultEEEEEvvEEEEvNT_6ParamsE --------------------------
	.section	.text._ZN7cutlass13device_kernelINS_4gemm6kernel13GemmUniversalIN4cute5tupleIJiiiiEEENS1_10collective13CollectiveMmaINS1_34MainloopSm90TmaGmmaWarpSpecializedILi50ENS5_IJNS4_1CILi1EEESB_SB_EEENS1_35KernelTmaWarpSpecializedCooperativeEEENS5_IJNSA_ILi128EEENSA_ILi16EEENSA_ILi32EEEEEEaNS5_IJlSB_lEEEaSJ_NS4_8TiledMMAINS4_8MMA_AtomIJNS4_4SM904GMMA26MMA_64x16x32_S32S8S8_SS_TNEEEENS4_6LayoutINS5_IJNSA_ILi2EEESB_SB_EEENS5_IJSB_NSA_ILi0EEEST_EEEEENS5_IJNS4_10UnderscoreESW_SW_EEEEENS4_13SM90_TMA_LOADENS4_14ComposedLayoutINS4_7SwizzleILi1ELi4ELi3EEENS4_18smem_ptr_flag_bitsILi8EEENSQ_INS5_IJNSA_ILi8EEESH_EEENS5_IJSH_SB_EEEEEEEvNS4_8identityESZ_S19_vS1A_EENS_8epilogue10collective6detail29Sm90TmaWarpSpecializedAdapterINS1D_15DefaultEpilogueIaSJ_SJ_NS1C_6thread17LinearCombinationIaLi1EiiLNS1H_9ScaleType4KindE0ELNS_15FloatRoundStyleE2EaEENS1_15EpilogueDefaultEEEEEvvEEEEvNT_6ParamsE,"ax",@progbits
	.align	128
.text._ZN7cutlass13device_kernelINS_4gemm6kernel13GemmUniversalIN4cute5tupleIJiiiiEEENS1_10collective13CollectiveMmaINS1_34MainloopSm90TmaGmmaWarpSpecializedILi50ENS5_IJNS4_1CILi1EEESB_SB_EEENS1_35KernelTmaWarpSpecializedCooperativeEEENS5_IJNSA_ILi128EEENSA_ILi16EEENSA_ILi32EEEEEEaNS5_IJlSB_lEEEaSJ_NS4_8TiledMMAINS4_8MMA_AtomIJNS4_4SM904GMMA26MMA_64x16x32_S32S8S8_SS_TNEEEENS4_6LayoutINS5_IJNSA_ILi2EEESB_SB_EEENS5_IJSB_NSA_ILi0EEEST_EEEEENS5_IJNS4_10UnderscoreESW_SW_EEEEENS4_13SM90_TMA_LOADENS4_14ComposedLayoutINS4_7SwizzleILi1ELi4ELi3EEENS4_18smem_ptr_flag_bitsILi8EEENSQ_INS5_IJNSA_ILi8EEESH_EEENS5_IJSH_SB_EEEEEEEvNS4_8identityESZ_S19_vS1A_EENS_8epilogue10collective6detail29Sm90TmaWarpSpecializedAdapterINS1D_15DefaultEpilogueIaSJ_SJ_NS1C_6thread17LinearCombinationIaLi1EiiLNS1H_9ScaleType4KindE0ELNS_15FloatRoundStyleE2EaEENS1_15EpilogueDefaultEEEEEvvEEEEvNT_6ParamsE:
        .type           _ZN7cutlass13device_kernelINS_4gemm6kernel13GemmUniversalIN4cute5tupleIJiiiiEEENS1_10collective13CollectiveMmaINS1_34MainloopSm90TmaGmmaWarpSpecializedILi50ENS5_IJNS4_1CILi1EEESB_SB_EEENS1_35KernelTmaWarpSpecializedCooperativeEEENS5_IJNSA_ILi128EEENSA_ILi16EEENSA_ILi32EEEEEEaNS5_IJlSB_lEEEaSJ_NS4_8TiledMMAINS4_8MMA_AtomIJNS4_4SM904GMMA26MMA_64x16x32_S32S8S8_SS_TNEEEENS4_6LayoutINS5_IJNSA_ILi2EEESB_SB_EEENS5_IJSB_NSA_ILi0EEEST_EEEEENS5_IJNS4_10UnderscoreESW_SW_EEEEENS4_13SM90_TMA_LOADENS4_14ComposedLayoutINS4_7SwizzleILi1ELi4ELi3EEENS4_18smem_ptr_flag_bitsILi8EEENSQ_INS5_IJNSA_ILi8EEESH_EEENS5_IJSH_SB_EEEEEEEvNS4_8identityESZ_S19_vS1A_EENS_8epilogue10collective6detail29Sm90TmaWarpSpecializedAdapterINS1D_15DefaultEpilogueIaSJ_SJ_NS1C_6thread17LinearCombinationIaLi1EiiLNS1H_9ScaleType4KindE0ELNS_15FloatRoundStyleE2EaEENS1_15EpilogueDefaultEEEEEvvEEEEvNT_6ParamsE,@function
        .size           _ZN7cutlass13device_kernelINS_4gemm6kernel13GemmUniversalIN4cute5tupleIJiiiiEEENS1_10collective13CollectiveMmaINS1_34MainloopSm90TmaGmmaWarpSpecializedILi50ENS5_IJNS4_1CILi1EEESB_SB_EEENS1_35KernelTmaWarpSpecializedCooperativeEEENS5_IJNSA_ILi128EEENSA_ILi16EEENSA_ILi32EEEEEEaNS5_IJlSB_lEEEaSJ_NS4_8TiledMMAINS4_8MMA_AtomIJNS4_4SM904GMMA26MMA_64x16x32_S32S8S8_SS_TNEEEENS4_6LayoutINS5_IJNSA_ILi2EEESB_SB_EEENS5_IJSB_NSA_ILi0EEEST_EEEEENS5_IJNS4_10UnderscoreESW_SW_EEEEENS4_13SM90_TMA_LOADENS4_14ComposedLayoutINS4_7SwizzleILi1ELi4ELi3EEENS4_18smem_ptr_flag_bitsILi8EEENSQ_INS5_IJNSA_ILi8EEESH_EEENS5_IJSH_SB_EEEEEEEvNS4_8identityESZ_S19_vS1A_EENS_8epilogue10collective6detail29Sm90TmaWarpSpecializedAdapterINS1D_15DefaultEpilogueIaSJ_SJ_NS1C_6thread17LinearCombinationIaLi1EiiLNS1H_9ScaleType4KindE0ELNS_15FloatRoundStyleE2EaEENS1_15EpilogueDefaultEEEEEvvEEEEvNT_6ParamsE,(.L_x_179 - _ZN7cutlass13device_kernelINS_4gemm6kernel13GemmUniversalIN4cute5tupleIJiiiiEEENS1_10collective13CollectiveMmaINS1_34MainloopSm90TmaGmmaWarpSpecializedILi50ENS5_IJNS4_1CILi1EEESB_SB_EEENS1_35KernelTmaWarpSpecializedCooperativeEEENS5_IJNSA_ILi128EEENSA_ILi16EEENSA_ILi32EEEEEEaNS5_IJlSB_lEEEaSJ_NS4_8TiledMMAINS4_8MMA_AtomIJNS4_4SM904GMMA26MMA_64x16x32_S32S8S8_SS_TNEEEENS4_6LayoutINS5_IJNSA_ILi2EEESB_SB_EEENS5_IJSB_NSA_ILi0EEEST_EEEEENS5_IJNS4_10UnderscoreESW_SW_EEEEENS4_13SM90_TMA_LOADENS4_14ComposedLayoutINS4_7SwizzleILi1ELi4ELi3EEENS4_18smem_ptr_flag_bitsILi8EEENSQ_INS5_IJNSA_ILi8EEESH_EEENS5_IJSH_SB_EEEEEEEvNS4_8identityESZ_S19_vS1A_EENS_8epilogue10collective6detail29Sm90TmaWarpSpecializedAdapterINS1D_15DefaultEpilogueIaSJ_SJ_NS1C_6thread17LinearCombinationIaLi1EiiLNS1H_9ScaleType4KindE0ELNS_15FloatRoundStyleE2EaEENS1_15EpilogueDefaultEEEEEvvEEEEvNT_6ParamsE)
        .other          _ZN7cutlass13device_kernelINS_4gemm6kernel13GemmUniversalIN4cute5tupleIJiiiiEEENS1_10collective13CollectiveMmaINS1_34MainloopSm90TmaGmmaWarpSpecializedILi50ENS5_IJNS4_1CILi1EEESB_SB_EEENS1_35KernelTmaWarpSpecializedCooperativeEEENS5_IJNSA_ILi128EEENSA_ILi16EEENSA_ILi32EEEEEEaNS5_IJlSB_lEEEaSJ_NS4_8TiledMMAINS4_8MMA_AtomIJNS4_4SM904GMMA26MMA_64x16x32_S32S8S8_SS_TNEEEENS4_6LayoutINS5_IJNSA_ILi2EEESB_SB_EEENS5_IJSB_NSA_ILi0EEEST_EEEEENS5_IJNS4_10UnderscoreESW_SW_EEEEENS4_13SM90_TMA_LOADENS4_14ComposedLayoutINS4_7SwizzleILi1ELi4ELi3EEENS4_18smem_ptr_flag_bitsILi8EEENSQ_INS5_IJNSA_ILi8EEESH_EEENS5_IJSH_SB_EEEEEEEvNS4_8identityESZ_S19_vS1A_EENS_8epilogue10collective6detail29Sm90TmaWarpSpecializedAdapterINS1D_15DefaultEpilogueIaSJ_SJ_NS1C_6thread17LinearCombinationIaLi1EiiLNS1H_9ScaleType4KindE0ELNS_15FloatRoundStyleE2EaEENS1_15EpilogueDefaultEEEEEvvEEEEvNT_6ParamsE,@"STO_CUDA_ENTRY STV_DEFAULT"
_ZN7cutlass13device_kernelINS_4gemm6kernel13GemmUniversalIN4cute5tupleIJiiiiEEENS1_10collective13CollectiveMmaINS1_34MainloopSm90TmaGmmaWarpSpecializedILi50ENS5_IJNS4_1CILi1EEESB_SB_EEENS1_35KernelTmaWarpSpecializedCooperativeEEENS5_IJNSA_ILi128EEENSA_ILi16EEENSA_ILi32EEEEEEaNS5_IJlSB_lEEEaSJ_NS4_8TiledMMAINS4_8MMA_AtomIJNS4_4SM904GMMA26MMA_64x16x32_S32S8S8_SS_TNEEEENS4_6LayoutINS5_IJNSA_ILi2EEESB_SB_EEENS5_IJSB_NSA_ILi0EEEST_EEEEENS5_IJNS4_10UnderscoreESW_SW_EEEEENS4_13SM90_TMA_LOADENS4_14ComposedLayoutINS4_7SwizzleILi1ELi4ELi3EEENS4_18smem_ptr_flag_bitsILi8EEENSQ_INS5_IJNSA_ILi8EEESH_EEENS5_IJSH_SB_EEEEEEEvNS4_8identityESZ_S19_vS1A_EENS_8epilogue10collective6detail29Sm90TmaWarpSpecializedAdapterINS1D_15DefaultEpilogueIaSJ_SJ_NS1C_6thread17LinearCombinationIaLi1EiiLNS1H_9ScaleType4KindE0ELNS_15FloatRoundStyleE2EaEENS1_15EpilogueDefaultEEEEEvvEEEEvNT_6ParamsE:
[----:B------:R-:W0:Y:S01]  /*0000*/  LDC R1, c[0x0][0x28] ;  /* 0x00000a00ff017b82 */ /* 0x000e220000000800 */
[----:B------:R-:W1:Y:S01]  /*0010*/  S2R R2, SR_TID.X ;  /* 0x0000000000027919 */ /* 0x000e620000002100 */
[----:B------:R-:W-:Y:S01]  /*0020*/  ELECT P0, URZ, PT ;  /* 0x00000000003f782f */ /* 0x000fe20003800000 */
[----:B------:R-:W-:Y:S01]  /*0030*/  BSSY B0, `(.L_x_0) ;  /* 0x000000f000007945 */ /* 0x000fe20003800000 */
[--C-:B-1----:R-:W-:Y:S02]  /*0040*/  SHF.R.U32.HI R0, RZ, 0x5, R2.reuse ;  /* 0x00000005ff007819 */ /* 0x102fe40000011602 */
[----:B------:R-:W-:-:S03]  /*0050*/  SHF.R.U32.HI R7, RZ, 0x7, R2 ;  /* 0x00000007ff077819 */ /* 0x000fc60000011602 */
[----:B------:R-:W1:Y:S04]  /*0060*/  SHFL.IDX PT, R3, R0, RZ, 0x1f ;  /* 0x00001fff00037589 */ /* 0x000e6800000e0000 */
[----:B------:R2:W3:Y:S01]  /*0070*/  SHFL.IDX PT, R10, R7, RZ, 0x1f ;  /* 0x00001fff070a7589 */ /* 0x0004e200000e0000 */
[----:B-1----:R-:W-:-:S13]  /*0080*/  ISETP.NE.OR P0, PT, R3, RZ, !P0 ;  /* 0x000000ff0300720c */ /* 0x002fda0004705670 */
[----:B0-23--:R-:W-:Y:S05]  /*0090*/  @P0 BRA `(.L_x_1) ;  /* 0x0000000000200947 */ /* 0x00dfea0003800000 */
[----:B------:R-:W-:Y:S02]  /*00a0*/  ULDC.64 UR4, c[0x0][0x198] ;  /* 0x0000660000047ab9 */ /* 0x000fe40000000a00 */
[----:B------:R-:W-:Y:S02]  /*00b0*/  UIADD3 UR6, UP0, UR4, 0xf0, URZ ;  /* 0x000000f004067890 */ /* 0x000fe4000ff1e03f */
[----:B------:R-:W-:Y:S02]  /*00c0*/  UIADD3 UR4, UP1, UR4, 0x1f0, URZ ;  /* 0x000001f004047890 */ /* 0x000fe4000ff3e03f */
[----:B------:R-:W-:Y:S02]  /*00d0*/  UIADD3.X UR7, URZ, UR5, URZ, UP0, !UPT ;  /* 0x000000053f077290 */ /* 0x000fe400087fe43f */
[----:B------:R-:W-:-:S07]  /*00e0*/  UIADD3.X UR5, URZ, UR5, URZ, UP1, !UPT ;  /* 0x000000053f057290 */ /* 0x000fce0008ffe43f */
[----:B------:R0:W-:Y:S02]  /*00f0*/  UTMACCTL.PF [UR6] ;  /* 0x00000000060079b9 */ /* 0x0001e40008040000 */
[----:B------:R0:W-:Y:S02]  /*0100*/  UTMACCTL.PF [UR4] ;  /* 0x00000000040079b9 */ /* 0x0001e40008040000 */
[----:B0-----:R-:W-:Y:S01]  /*0110*/  NOP ;  /* 0x0000000000007918 */ /* 0x001fe20000000000 */
.L_x_1:
[----:B------:R-:W-:Y:S05]  /*0120*/  BSYNC B0 ;  /* 0x0000000000007941 */ /* 0x000fea0003800000 */
.L_x_0:
[----:B------:R-:W0:Y:S02]  /*0130*/  SHFL.IDX PT, R4, R0, RZ, 0x1f ;  /* 0x00001fff00047589 */ /* 0x000e2400000e0000 */
[----:B0-----:R-:W-:-:S13]  /*0140*/  ISETP.NE.AND P0, PT, R4, RZ, PT ;  /* 0x000000ff0400720c */ /* 0x001fda0003f05270 */
[----:B------:R-:W-:Y:S05]  /*0150*/  @P0 BRA `(.L_x_2) ;  /* 0x0000000400d40947 */ /* 0x000fea0003800000 */
[----:B------:R-:W-:Y:S01]  /*0160*/  ELECT P0, URZ, PT ;  /* 0x00000000003f782f */ /* 0x000fe20003800000 */
[----:B------:R-:W-:-:S12]  /*0170*/  BSSY B0, `(.L_x_2) ;  /* 0x0000073000007945 */ /* 0x000fd80003800000 */
[----:B------:R-:W-:Y:S05]  /*0180*/  @!P0 BRA `(.L_x_3) ;  /* 0x0000000400c48947 */ /* 0x000fea0003800000 */
[----:B------:R-:W0:Y:S01]  /*0190*/  S2UR UR8, SR_CgaCtaId ;  /* 0x00000000000879c3 */ /* 0x000e220000008800 */
[----:B------:R-:W-:Y:S01]  /*01a0*/  UMOV UR4, 0x400 ;  /* 0x0000040000047882 */ /* 0x000fe20000000000 */
[----:B------:R-:W-:Y:S01]  /*01b0*/  UMOV UR5, 0x1 ;  /* 0x0000000100057882 */ /* 0x000fe20000000000 */
[----:B------:R-:W-:Y:S02]  /*01c0*/  UMOV UR6, 0x100 ;  /* 0x0000010000067882 */ /* 0x000fe40000000000 */
[----:B------:R-:W-:-:S04]  /*01d0*/  UIADD3 UR6, -UR6, 0x100000, URZ ;  /* 0x0010000006067890 */ /* 0x000fc8000fffe13f */
[----:B------:R-:W-:Y:S02]  /*01e0*/  USHF.L.U32 UR7, UR6, 0xb, URZ ;  /* 0x0000000b06077899 */ /* 0x000fe4000800063f */
[----:B------:R-:W-:Y:S02]  /*01f0*/  USHF.L.U32 UR6, UR6, 0x1, URZ ;  /* 0x0000000106067899 */ /* 0x000fe4000800063f */
[----:B0-----:R-:W-:Y:S02]  /*0200*/  ULEA UR8, UR8, UR4, 0x18 ;  /* 0x0000000408087291 */ /* 0x001fe4000f8ec03f */
[----:B------:R-:W-:-:S04]  /*0210*/  UIADD3 UR4, -UR5, 0x100000, URZ ;  /* 0x0010000005047890 */ /* 0x000fc8000fffe13f */
[----:B------:R-:W-:Y:S02]  /*0220*/  USHF.L.U32 UR5, UR4, 0xb, URZ ;  /* 0x0000000b04057899 */ /* 0x000fe4000800063f */
[----:B------:R-:W-:Y:S01]  /*0230*/  USHF.L.U32 UR4, UR4, 0x1, URZ ;  /* 0x0000000104047899 */ /* 0x000fe2000800063f */
[----:B------:R-:W0:Y:S11]  /*0240*/  FENCE.VIEW.ASYNC.S ;  /* 0x00000000000073c6 */ /* 0x000e360000000000 */
[----:B0-----:R0:W1:Y:S01]  /*0250*/  SYNCS.EXCH.64 URZ, [UR8], UR4 ;  /* 0x00000004083f75b2 */ /* 0x0010620008000100 */
[----:B------:R0:W2:Y:S01]  /*0260*/  SYNCS.EXCH.64 URZ, [UR8+0x190], UR6 ;  /* 0x00019006083f75b2 */ /* 0x0000a20008000100 */
[----:B------:R0:W3:Y:S01]  /*0270*/  SYNCS.EXCH.64 URZ, [UR8+0x8], UR4 ;  /* 0x00000804083f75b2 */ /* 0x0000e20008000100 */
[----:B------:R0:W4:Y:S01]  /*0280*/  SYNCS.EXCH.64 URZ, [UR8+0x198], UR6 ;  /* 0x00019806083f75b2 */ /* 0x0001220008000100 */
[----:B------:R0:W0:Y:S01]  /*0290*/  SYNCS.EXCH.64 URZ, [UR8+0x10], UR4 ;  /* 0x00001004083f75b2 */ /* 0x0000220008000100 */
        /* <DEDUP_REMOVED lines=95> */
[----:B-1234-:R-:W-:Y:S01]  /*0890*/  NOP ;  /* 0x0000000000007918 */ /* 0x01efe20000000000 */
.L_x_3:
[----:B0-----:R-:W-:Y:S05]  /*08a0*/  BSYNC B0 ;  /* 0x0000000000007941 */ /* 0x001fea0003800000 */
.L_x_2:
[----:B------:R-:W0:Y:S01]  /*08b0*/  SHFL.IDX PT, R0, R0, RZ, 0x1f ;  /* 0x00001fff00007589 */ /* 0x000e2200000e0000 */
[----:B------:R-:W-:Y:S01]  /*08c0*/  ELECT P0, URZ, PT ;  /* 0x00000000003f782f */ /* 0x000fe20003800000 */
[----:B------:R-:W1:Y:S01]  /*08d0*/  LDC R19, c[0x0][0x65c] ;  /* 0x00019700ff137b82 */ /* 0x000e620000000800 */
[----:B------:R-:W-:Y:S01]  /*08e0*/  UMOV UR4, 0x20 ;  /* 0x0000002000047882 */ /* 0x000fe20000000000 */
[----:B------:R-:W2:Y:S01]  /*08f0*/  S2R R6, SR_CTAID.Y ;  /* 0x0000000000067919 */ /* 0x000ea20000002600 */
[----:B------:R-:W-:Y:S01]  /*0900*/  NOP ;  /* 0x0000000000007918 */ /* 0x000fe20000000000 */
[----:B------:R-:W-:Y:S01]  /*0910*/  ISETP.NE.AND P2, PT, R10, RZ, PT ;  /* 0x000000ff0a00720c */ /* 0x000fe20003f45270 */
[----:B------:R-:W-:Y:S01]  /*0920*/  NOP ;  /* 0x0000000000007918 */ /* 0x000fe20000000000 */
[----:B------:R-:W3:Y:S01]  /*0930*/  S2R R4, SR_CTAID.X ;  /* 0x0000000000047919 */ /* 0x000ee20000002500 */
[----:B------:R-:W-:Y:S01]  /*0940*/  IMAD.MOV.U32 R5, RZ, RZ, RZ ;  /* 0x000000ffff057224 */ /* 0x000fe200078e00ff */
[----:B0-----:R-:W-:-:S02]  /*0950*/  ISETP.NE.OR P0, PT, R0, RZ, !P0 ;  /* 0x000000ff0000720c */ /* 0x001fc40004705670 */
[----:B-1----:R-:W-:-:S04]  /*0960*/  ISETP.NE.AND P3, PT, R19, 0x1, PT ;  /* 0x000000011300780c */ /* 0x002fc80003f65270 */
[----:B------:R-:W-:Y:S02]  /*0970*/  P2R R0, PR, RZ, 0x8 ;  /* 0x00000008ff007803 */ /* 0x000fe40000000000 */
[----:B------:R-:W-:-:S04]  /*0980*/  SHF.R.S32.HI R0, RZ, 0x1f, R3 ;  /* 0x0000001fff007819 */ /* 0x000fc80000011403 */
[----:B------:R-:W-:Y:S01]  /*0990*/  LEA.HI R0, R0, R3, RZ, 0x2 ;  /* 0x0000000300007211 */ /* 0x000fe200078f10ff */
[----:B------:R-:W-:Y:S01]  /*09a0*/  VOTEU.ALL UP0, P0 ;  /* 0x00000000003f7886 */ /* 0x000fe20000000000 */
[----:B------:R-:W-:Y:S01]  /*09b0*/  VOTEU.ALL UP1, P0 ;  /* 0x00000000003f7886 */ /* 0x000fe20000020000 */
[----:B------:R-:W3:Y:S01]  /*09c0*/  @P3 LDC R17, c[0x0][0x10] ;  /* 0x00000400ff113b82 */ /* 0x000ee20000000800 */
[----:B------:R-:W-:Y:S01]  /*09d0*/  LOP3.LUT R0, R0, 0xfffffffc, RZ, 0xc0, !PT ;  /* 0xfffffffc00007812 */ /* 0x000fe200078ec0ff */
[----:B--2---:R-:W-:Y:S01]  /*09e0*/  @P3 IMAD.MOV.U32 R8, RZ, RZ, R6 ;  /* 0x000000ffff083224 */ /* 0x004fe200078e0006 */
[----:B------:R-:W-:Y:S01]  /*09f0*/  @!UP0 UMOV UR6, 0x400 ;  /* 0x0000040000068882 */ /* 0x000fe20000000000 */
[----:B------:R-:W-:-:S04]  /*0a00*/  @!UP0 UIADD3 UR4, -UR4, 0x100000, URZ ;  /* 0x0010000004048890 */ /* 0x000fc8000fffe13f */
[----:B------:R-:W-:Y:S02]  /*0a10*/  @!UP0 USHF.L.U32 UR5, UR4, 0xb, URZ ;  /* 0x0000000b04058899 */ /* 0x000fe4000800063f */
[----:B------:R-:W-:Y:S01]  /*0a20*/  @!UP0 USHF.L.U32 UR4, UR4, 0x1, URZ ;  /* 0x0000000104048899 */ /* 0x000fe2000800063f */
[----:B------:R-:W-:Y:S02]  /*0a30*/  @P3 IMAD.MOV.U32 R9, RZ, RZ, RZ ;  /* 0x000000ffff093224 */ /* 0x000fe400078e00ff */
[----:B------:R-:W-:Y:S01]  /*0a40*/  IMAD.IADD R0, R3, 0x1, -R0 ;  /* 0x0000000103007824 */ /* 0x000fe200078e0a00 */
[----:B------:R-:W0:Y:S01]  /*0a50*/  @!UP0 S2UR UR7, SR_CgaCtaId ;  /* 0x00000000000789c3 */ /* 0x000e220000008800 */
[----:B------:R-:W-:-:S03]  /*0a60*/  @P3 IMAD.MOV.U32 R3, RZ, RZ, RZ ;  /* 0x000000ffff033224 */ /* 0x000fc600078e00ff */
[----:B------:R-:W-:-:S04]  /*0a70*/  ISETP.NE.AND P1, PT, R0, 0x3, PT ;  /* 0x000000030000780c */ /* 0x000fc80003f25270 */
[----:B------:R-:W1:Y:S01]  /*0a80*/  @!P3 LDC R11, c[0x0][0xc] ;  /* 0x00000300ff0bbb82 */ /* 0x000e620000000800 */
[----:B---3--:R-:W-:-:S04]  /*0a90*/  @P3 IMAD.WIDE.U32 R16, R4, R17, R8 ;  /* 0x0000001104103225 */ /* 0x008fc800078e0008 */
[----:B------:R-:W-:Y:S01]  /*0aa0*/  @P3 IMAD.IADD R17, R17, 0x1, R3 ;  /* 0x0000000111113824 */ /* 0x000fe200078e0203 */
[----:B------:R-:W-:Y:S01]  /*0ab0*/  LOP3.LUT R3, R2, 0x7f, RZ, 0xc0, !PT ;  /* 0x0000007f02037812 */ /* 0x000fe200078ec0ff */
[----:B0-----:R-:W-:Y:S01]  /*0ac0*/  @!UP0 ULEA UR8, UR7, UR6, 0x18 ;  /* 0x0000000607088291 */ /* 0x001fe2000f8ec03f */
[----:B------:R-:W-:Y:S02]  /*0ad0*/  VOTEU.ALL UP0, P0 ;  /* 0x00000000003f7886 */ /* 0x000fe40000000000 */
[----:B------:R-:W-:Y:S01]  /*0ae0*/  ULDC UR6, c[0x0][0xc] ;  /* 0x0000030000067ab9 */ /* 0x000fe20000000800 */
[----:B------:R-:W-:Y:S01]  /*0af0*/  ISETP.EQ.OR P0, PT, R0, RZ, !P1 ;  /* 0x000000ff0000720c */ /* 0x000fe20004f02670 */
[----:B------:R-:W-:-:S03]  /*0b00*/  ULDC UR7, c[0x0][0x10] ;  /* 0x0000040000077ab9 */ /* 0x000fc60000000800 */
[C---:B------:R-:W-:Y:S01]  /*0b10*/  ISETP.EQ.AND P0, PT, R10.reuse, RZ, P0 ;  /* 0x000000ff0a00720c */ /* 0x040fe20000702270 */
[----:B------:R-:W-:Y:S02]  /*0b20*/  VIADD R10, R10, 0xffffffff ;  /* 0xffffffff0a0a7836 */ /* 0x000fe40000000000 */
[----:B-1----:R-:W-:Y:S01]  /*0b30*/  @!P3 IMAD.WIDE.U32 R8, R11, R6, R4 ;  /* 0x000000060b08b225 */ /* 0x002fe200078e0004 */
[----:B------:R-:W0:Y:S02]  /*0b40*/  FENCE.VIEW.ASYNC.S ;  /* 0x00000000000073c6 */ /* 0x000e240000000000 */
[----:B0-----:R-:W0:Y:S01]  /*0b50*/  @!UP0 SYNCS.EXCH.64 URZ, [UR8+0x330], UR4 ;  /* 0x00033004083f85b2 */ /* 0x001e220008000100 */
[----:B------:R-:W-:Y:S02]  /*0b60*/  SEL R18, RZ, 0x1, !P0 ;  /* 0x00000001ff127807 */ /* 0x000fe40004000000 */
[----:B------:R-:W-:Y:S01]  /*0b70*/  ISETP.GE.U32.AND P1, PT, R10, 0x2, PT ;  /* 0x000000020a00780c */ /* 0x000fe20003f26070 */
[----:B------:R-:W-:-:S02]  /*0b80*/  @!P3 IMAD.MOV.U32 R16, RZ, RZ, R8 ;  /* 0x000000ffff10b224 */ /* 0x000fc400078e0008 */
[----:B------:R-:W-:Y:S01]  /*0b90*/  @!P3 IMAD.MOV.U32 R17, RZ, RZ, R9 ;  /* 0x000000ffff11b224 */ /* 0x000fe200078e0009 */
[----:B------:R-:W-:Y:S01]  /*0ba0*/  SEL R18, R18, 0x2, P1 ;  /* 0x0000000212127807 */ /* 0x000fe20000800000 */
[----:B------:R1:W0:Y:S01]  /*0bb0*/  @!UP1 SYNCS.EXCH.64 URZ, [UR8+0x338], UR4 ;  /* 0x00033804083f95b2 */ /* 0x0002220008000100 */
[----:B------:R-:W-:Y:S01]  /*0bc0*/  NOP ;  /* 0x0000000000007918 */ /* 0x000fe20000000000 */
[----:B-1----:R-:W-:-:S03]  /*0bd0*/  UIMAD.WIDE.U32 UR4, UR6, UR7, URZ ;  /* 0x00000007060472a5 */ /* 0x002fc6000f8e003f */
[----:B------:R-:W-:Y:S02]  /*0be0*/  ULDC UR6, c[0x0][0x14] ;  /* 0x0000050000067ab9 */ /* 0x000fe40000000800 */
[----:B------:R-:W-:Y:S02]  /*0bf0*/  UIMAD.WIDE.U32 UR36, UR4, UR6, URZ ;  /* 0x00000006042472a5 */ /* 0x000fe4000f8e003f */
[----:B------:R-:W-:-:S04]  /*0c00*/  UIMAD UR42, UR5, UR6, URZ ;  /* 0x00000006052a72a4 */ /* 0x000fc8000f8e023f */
[----:B------:R-:W-:Y:S01]  /*0c10*/  UIADD3 UR42, UR37, UR42, URZ ;  /* 0x0000002a252a7290 */ /* 0x000fe2000fffe03f */
[----:B0-----:R-:W-:Y:S06]  /*0c20*/  BAR.SYNC.DEFER_BLOCKING 0x0 ;  /* 0x0000000000007b1d */ /* 0x001fec0000010000 */
[----:B------:R-:W-:Y:S05]  /*0c30*/  @!P2 BRA `(.L_x_4) ;  /* 0x0000002000d4a947 */ /* 0x000fea0003800000 */
[----:B------:R-:W-:-:S13]  /*0c40*/  ISETP.GT.U32.AND P0, PT, R10, 0x1, PT ;  /* 0x000000010a00780c */ /* 0x000fda0003f04070 */
[----:B------:R-:W-:Y:S05]  /*0c50*/  @P0 EXIT ;  /* 0x000000000000094d */ /* 0x000fea0003800000 */
[----:B------:R-:W-:Y:S01]  /*0c60*/  ULDC.64 UR4, c[0x0][0x650] ;  /* 0x0001940000047ab9 */ /* 0x000fe20000000a00 */
[----:B------:R-:W-:Y:S01]  /*0c70*/  PRMT R0, RZ, 0x7610, R0 ;  /* 0x00007610ff007816 */ /* 0x000fe20000000000 */
[----:B------:R-:W-:Y:S01]  /*0c80*/  IMAD.MOV.U32 R41, RZ, RZ, -0x1 ;  /* 0xffffffffff297424 */ /* 0x000fe200078e00ff */
[----:B------:R-:W-:Y:S01]  /*0c90*/  ISETP.GE.U32.AND P0, PT, R16, UR4, PT ;  /* 0x0000000410007c0c */ /* 0x000fe2000bf06070 */
[----:B------:R-:W-:Y:S02]  /*0ca0*/  IMAD.MOV.U32 R42, RZ, RZ, -0x1 ;  /* 0xffffffffff2a7424 */ /* 0x000fe400078e00ff */
[----:B------:R-:W-:Y:S01]  /*0cb0*/  IMAD.MOV.U32 R43, RZ, RZ, -0x1 ;  /* 0xffffffffff2b7424 */ /* 0x000fe200078e00ff */
[----:B------:R-:W-:-:S13]  /*0cc0*/  ISETP.GE.U32.AND.EX P0, PT, R17, UR5, PT, P0 ;  /* 0x0000000511007c0c */ /* 0x000fda000bf06100 */
[----:B------:R-:W-:Y:S05]  /*0cd0*/  @P0 BRA `(.L_x_5) ;  /* 0x0000000400540947 */ /* 0x000fea0003800000 */
[----:B------:R-:W0:Y:S01]  /*0ce0*/  LDC.64 R20, c[0x0][0x628] ;  /* 0x00018a00ff147b82 */ /* 0x000e220000000a00 */
[----:B------:R-:W-:Y:S02]  /*0cf0*/  IMAD.MOV.U32 R8, RZ, RZ, R16 ;  /* 0x000000ffff087224 */ /* 0x000fe400078e0010 */
[----:B------:R-:W-:-:S05]  /*0d00*/  IMAD.MOV.U32 R9, RZ, RZ, R17 ;  /* 0x000000ffff097224 */ /* 0x000fca00078e0011 */
[----:B------:R-:W1:Y:S08]  /*0d10*/  LDC R0, c[0x0][0x630] ;  /* 0x00018c00ff007b82 */ /* 0x000e700000000800 */
[----:B------:R-:W2:Y:S01]  /*0d20*/  LDC.64 R22, c[0x0][0x620] ;  /* 0x00018800ff167b82 */ /* 0x000ea20000000a00 */
[----:B0-----:R-:W-:-:S04]  /*0d30*/  ISETP.NE.U32.AND P0, PT, R20, RZ, PT ;  /* 0x000000ff1400720c */ /* 0x001fc80003f05070 */
[----:B------:R-:W-:-:S13]  /*0d40*/  ISETP.NE.AND.EX P0, PT, R21, RZ, PT, P0 ;  /* 0x000000ff1500720c */ /* 0x000fda0003f05300 */
[----:B-12---:R-:W-:Y:S05]  /*0d50*/  @!P0 BRA `(.L_x_6) ;  /* 0x0000000000288947 */ /* 0x006fea0003800000 */
[----:B------:R-:W0:Y:S02]  /*0d60*/  LDC R13, c[0x0][0x634] ;  /* 0x00018d00ff0d7b82 */ /* 0x000e240000000800 */
[----:B0-----:R-:W-:-:S05]  /*0d70*/  IADD3 R13, P0, R16, R13, RZ ;  /* 0x0000000d100d7210 */ /* 0x001fca0007f1e0ff */
[----:B------:R-:W-:-:S04]  /*0d80*/  IMAD.X R15, RZ, RZ, R17, P0 ;  /* 0x000000ffff0f7224 */ /* 0x000fc800000e0611 */
[----:B------:R-:W-:-:S04]  /*0d90*/  IMAD.WIDE.U32 R8, R15, R20, RZ ;  /* 0x000000140f087225 */ /* 0x000fc800078e00ff */
[----:B------:R-:W-:-:S04]  /*0da0*/  IMAD.WIDE.U32 R10, P0, R13, R21, R8 ;  /* 0x000000150d0a7225 */ /* 0x000fc80007800008 */
[----:B------:R-:W-:-:S04]  /*0db0*/  IMAD.WIDE.U32 R8, R13, R20, RZ ;  /* 0x000000140d087225 */ /* 0x000fc800078e00ff */
[----:B------:R-:W-:Y:S01]  /*0dc0*/  IMAD.X R13, RZ, RZ, RZ, P0 ;  /* 0x000000ffff0d7224 */ /* 0x000fe200000e06ff */
[----:B------:R-:W-:Y:S01]  /*0dd0*/  IADD3 RZ, P0, R9, R10, RZ ;  /* 0x0000000a09ff7210 */ /* 0x000fe20007f1e0ff */
[----:B------:R-:W-:-:S04]  /*0de0*/  IMAD.MOV.U32 R12, RZ, RZ, R11 ;  /* 0x000000ffff0c7224 */ /* 0x000fc800078e000b */
[----:B------:R-:W-:-:S08]  /*0df0*/  IMAD.WIDE.U32.X R8, R15, R21, R12, P0 ;  /* 0x000000150f087225 */ /* 0x000fd000000e040c */
.L_x_6:
[-CC-:B------:R-:W-:Y:S01]  /*0e00*/  SHF.R.U64 R43, R8, R0.reuse, R9.reuse ;  /* 0x00000000082b7219 */ /* 0x180fe20000001209 */
[----:B------:R-:W0:Y:S01]  /*0e10*/  LDC R12, c[0x0][0x618] ;  /* 0x00018600ff0c7b82 */ /* 0x000e220000000800 */
[----:B------:R-:W-:Y:S01]  /*0e20*/  SHF.R.U32.HI R5, RZ, R0, R9 ;  /* 0x00000000ff057219 */ /* 0x000fe20000011609 */
[----:B------:R-:W-:Y:S01]  /*0e30*/  ULDC UR4, c[0x0][0x150] ;  /* 0x0000540000047ab9 */ /* 0x000fe20000000800 */
[----:B------:R-:W-:Y:S02]  /*0e40*/  IADD3 R11, P0, RZ, -R43, RZ ;  /* 0x8000002bff0b7210 */ /* 0x000fe40007f1e0ff */
[----:B------:R-:W-:-:S03]  /*0e50*/  I2FP.F32.U32 R0, R4 ;  /* 0x0000000400007245 */ /* 0x000fc60000201000 */
[----:B------:R-:W1:Y:S01]  /*0e60*/  LDC.64 R24, c[0x0][0x640] ;  /* 0x00019000ff187b82 */ /* 0x000e620000000a00 */
[----:B------:R-:W-:Y:S02]  /*0e70*/  IMAD.X R13, RZ, RZ, ~R5, P0 ;  /* 0x000000ffff0d7224 */ /* 0x000fe400000e0e05 */
[----:B------:R-:W-:Y:S01]  /*0e80*/  FMUL R0, R0, UR4 ;  /* 0x0000000400007c20 */ /* 0x000fe20008400000 */
[----:B------:R-:W-:Y:S01]  /*0e90*/  IMAD.WIDE.U32 R8, R11, R22, R16 ;  /* 0x000000160b087225 */ /* 0x000fe200078e0010 */
[----:B------:R-:W-:-:S03]  /*0ea0*/  ULDC UR4, c[0x0][0x154] ;  /* 0x0000550000047ab9 */ /* 0x000fc60000000800 */
[----:B------:R-:W-:Y:S01]  /*0eb0*/  IMAD R10, R13, R22, RZ ;  /* 0x000000160d0a7224 */ /* 0x000fe200078e02ff */
[----:B------:R-:W2:Y:S01]  /*0ec0*/  LDC R5, c[0x0][0x144] ;  /* 0x00005100ff057b82 */ /* 0x000ea20000000800 */
[----:B------:R-:W3:Y:S02]  /*0ed0*/  F2I.U32.TRUNC.NTZ R0, R0 ;  /* 0x0000000000007305 */ /* 0x000ee4000020f000 */
[----:B------:R-:W-:-:S04]  /*0ee0*/  IMAD R11, R11, R23, R10 ;  /* 0x000000170b0b7224 */ /* 0x000fc800078e020a */
[----:B------:R-:W-:Y:S01]  /*0ef0*/  IMAD.IADD R9, R9, 0x1, R11 ;  /* 0x0000000109097824 */ /* 0x000fe200078e020b */
[----:B------:R-:W4:Y:S01]  /*0f00*/  LDC R14, c[0x0][0x608] ;  /* 0x00018200ff0e7b82 */ /* 0x000f220000000800 */
[----:B------:R-:W-:-:S03]  /*0f10*/  IMAD.MOV.U32 R11, RZ, RZ, -0x1 ;  /* 0xffffffffff0b7424 */ /* 0x000fc600078e00ff */
[--C-:B0-----:R-:W-:Y:S02]  /*0f20*/  SHF.R.U64 R20, R8, R12, R9.reuse ;  /* 0x0000000c08147219 */ /* 0x101fe40000001209 */
[----:B------:R-:W-:Y:S02]  /*0f30*/  I2FP.F32.U32 R8, R6 ;  /* 0x0000000600087245 */ /* 0x000fe40000201000 */
[----:B------:R-:W0:Y:S01]  /*0f40*/  LDC R22, c[0x0][0x658] ;  /* 0x00019600ff167b82 */ /* 0x000e220000000800 */
[----:B-1----:R-:W-:Y:S01]  /*0f50*/  ISETP.NE.U32.AND P0, PT, R24, RZ, PT ;  /* 0x000000ff1800720c */ /* 0x002fe20003f05070 */
[----:B---3--:R-:W-:Y:S01]  /*0f60*/  IMAD.MOV R10, RZ, RZ, -R0 ;  /* 0x000000ffff0a7224 */ /* 0x008fe200078e0a00 */
[----:B------:R-:W-:Y:S01]  /*0f70*/  SHF.R.U32.HI R9, RZ, R12, R9 ;  /* 0x0000000cff097219 */ /* 0x000fe20000011609 */
[----:B------:R-:W-:Y:S01]  /*0f80*/  FMUL R8, R8, UR4 ;  /* 0x0000000408087c20 */ /* 0x000fe20008400000 */
[----:B------:R-:W-:-:S03]  /*0f90*/  ISETP.NE.AND.EX P0, PT, R25, RZ, PT, P0 ;  /* 0x000000ff1900720c */ /* 0x000fc60003f05300 */
[----:B------:R-:W1:Y:S01]  /*0fa0*/  LDC R15, c[0x0][0x148] ;  /* 0x00005200ff0f7b82 */ /* 0x000e620000000800 */
[----:B--2---:R-:W-:-:S07]  /*0fb0*/  IMAD R0, R5, R10, R4 ;  /* 0x0000000a05007224 */ /* 0x004fce00078e0204 */
[----:B------:R-:W2:Y:S01]  /*0fc0*/  LDC R23, c[0x0][0x600] ;  /* 0x00018000ff177b82 */ /* 0x000ea20000000800 */
[-CC-:B----4-:R-:W-:Y:S02]  /*0fd0*/  SHF.R.U64 R28, R20, R14.reuse, R9.reuse ;  /* 0x0000000e141c7219 */ /* 0x190fe40000001209 */
[----:B------:R-:W-:Y:S01]  /*0fe0*/  SHF.R.U32.HI R5, RZ, R14, R9 ;  /* 0x0000000eff057219 */ /* 0x000fe20000011609 */
[----:B------:R-:W-:Y:S01]  /*0ff0*/  IMAD.MOV.U32 R9, RZ, RZ, 0x1 ;  /* 0x00000001ff097424 */ /* 0x000fe200078e00ff */
[----:B------:R3:W4:Y:S03]  /*1000*/  F2I.U32.TRUNC.NTZ R14, R8 ;  /* 0x00000008000e7305 */ /* 0x000726000020f000 */
[----:B------:R-:W1:Y:S01]  /*1010*/  LDC R26, c[0x0][0x648] ;  /* 0x00019200ff1a7b82 */ /* 0x000e620000000800 */
[-C--:B0-----:R-:W-:Y:S02]  /*1020*/  SHF.L.U32 R4, R11, R22.reuse, RZ ;  /* 0x000000160b047219 */ /* 0x081fe400000006ff */
[----:B------:R-:W-:-:S02]  /*1030*/  SHF.R.U64 R30, R28, R22, R5 ;  /* 0x000000161c1e7219 */ /* 0x000fc40000001205 */
[----:B------:R-:W-:Y:S02]  /*1040*/  LOP3.LUT R13, RZ, R4, RZ, 0x33, !PT ;  /* 0x00000004ff0d7212 */ /* 0x000fe400078e33ff */
[-C--:B------:R-:W-:Y:S01]  /*1050*/  SHF.R.U32.HI R5, RZ, R22.reuse, R5 ;  /* 0x00000016ff057219 */ /* 0x080fe20000011605 */
[----:B------:R-:W0:Y:S01]  /*1060*/  LDC R27, c[0x0][0x638] ;  /* 0x00018e00ff1b7b82 */ /* 0x000e220000000800 */
[----:B------:R-:W-:Y:S01]  /*1070*/  SHF.L.U32 R12, R9, R22, RZ ;  /* 0x00000016090c7219 */ /* 0x000fe200000006ff */
[----:B------:R-:W-:-:S06]  /*1080*/  IMAD.MOV.U32 R4, RZ, RZ, R30 ;  /* 0x000000ffff047224 */ /* 0x000fcc00078e001e */
[----:B------:R-:W0:Y:S01]  /*1090*/  LDC R41, c[0x0][0x610] ;  /* 0x00018400ff297b82 */ /* 0x000e220000000800 */
[----:B---34-:R-:W-:Y:S05]  /*10a0*/  @!P0 BRA `(.L_x_7) ;  /* 0x0000000000288947 */ /* 0x018fea0003800000 */
[----:B------:R-:W3:Y:S02]  /*10b0*/  LDC R11, c[0x0][0x64c] ;  /* 0x00019300ff0b7b82 */ /* 0x000ee40000000800 */
[----:B---3--:R-:W-:-:S05]  /*10c0*/  IADD3 R11, P0, R30, R11, RZ ;  /* 0x0000000b1e0b7210 */ /* 0x008fca0007f1e0ff */
        /* <DEDUP_REMOVED lines=8> */
.L_x_7:
[----:B-1----:R-:W-:Y:S01]  /*1150*/  SHF.R.U64 R4, R4, R26, R5 ;  /* 0x0000001a04047219 */ /* 0x002fe20000001205 */
[----:B--2---:R-:W-:Y:S01]  /*1160*/  VIADD R5, R23, 0xffffffff ;  /* 0xffffffff17057836 */ /* 0x004fe20000000000 */
[----:B------:R-:W-:Y:S01]  /*1170*/  LOP3.LUT R13, R28, R13, RZ, 0xc0, !PT ;  /* 0x0000000d1c0d7212 */ /* 0x000fe200078ec0ff */
[----:B------:R-:W-:Y:S02]  /*1180*/  IMAD.MOV R14, RZ, RZ, -R14 ;  /* 0x000000ffff0e7224 */ /* 0x000fe400078e0a0e */
[----:B------:R-:W-:Y:S01]  /*1190*/  IMAD.MOV R8, RZ, RZ, -R4 ;  /* 0x000000ffff087224 */ /* 0x000fe200078e0a04 */
[----:B------:R-:W-:Y:S01]  /*11a0*/  LOP3.LUT R5, R20, R5, RZ, 0xc0, !PT ;  /* 0x0000000514057212 */ /* 0x000fe200078ec0ff */
[----:B------:R-:W-:Y:S02]  /*11b0*/  IMAD R13, R12, R4, R13 ;  /* 0x000000040c0d7224 */ /* 0x000fe400078e020d */
[----:B------:R-:W-:Y:S02]  /*11c0*/  @P3 IMAD R0, R15, R14, R6 ;  /* 0x0000000e0f003224 */ /* 0x000fe400078e0206 */
[----:B0-----:R-:W-:-:S02]  /*11d0*/  IMAD R4, R8, R27, R30 ;  /* 0x0000001b08047224 */ /* 0x001fc400078e021e */
[----:B------:R-:W-:Y:S02]  /*11e0*/  IMAD R41, R13, R41, R0 ;  /* 0x000000290d297224 */ /* 0x000fe400078e0200 */
[----:B------:R-:W-:Y:S02]  /*11f0*/  IMAD R4, R4, R23, R5 ;  /* 0x0000001704047224 */ /* 0x000fe400078e0205 */
[----:B------:R-:W-:-:S03]  /*1200*/  IMAD.MOV.U32 R0, RZ, RZ, 0x1 ;  /* 0x00000001ff007424 */ /* 0x000fc600078e00ff */
[----:B------:R-:W-:Y:S02]  /*1210*/  SEL R42, R4, R41, !P3 ;  /* 0x00000029042a7207 */ /* 0x000fe40005800000 */
[----:B------:R-:W-:-:S07]  /*1220*/  SEL R41, R41, R4, !P3 ;  /* 0x0000000429297207 */ /* 0x000fce0005800000 */
.L_x_5:
[----:B------:R-:W-:-:S08]  /*1230*/  NOP ;  /* 0x0000000000007918 */ /* 0x000fd00000000000 */
[----:B------:R-:W0:Y:S02]  /*1240*/  USETMAXREG.TRY_ALLOC.CTAPOOL UP0, 0xe8 ;  /* 0x000000e8000079c8 */ /* 0x000e240008000600 */
[----:B0-----:R-:W-:-:S13]  /*1250*/  PLOP3.LUT P0, PT, PT, PT, UP0, 0x80, 0x0 ;  /* 0x000000000000781c */ /* 0x001fda0003f0f008 */
[----:B------:R-:W-:Y:S05]  /*1260*/  @!P0 BRA `(.L_x_5) ;  /* 0xfffffffc00f08947 */ /* 0x000fea000383ffff */
[----:B------:R-:W-:Y:S01]  /*1270*/  ULDC.64 UR4, c[0x0][0x598] ;  /* 0x0001660000047ab9 */ /* 0x000fe20000000a00 */
[----:B------:R-:W-:Y:S01]  /*1280*/  ULDC.64 UR38, c[0x0][0x208] ;  /* 0x0000820000267ab9 */ /* 0x000fe20000000a00 */
[----:B------:R-:W-:-:S04]  /*1290*/  ISETP.NE.U32.AND P0, PT, RZ, UR4, PT ;  /* 0x00000004ff007c0c */ /* 0x000fc8000bf05070 */
[----:B------:R-:W-:-:S13]  /*12a0*/  ISETP.NE.AND.EX P0, PT, RZ, UR5, PT, P0 ;  /* 0x00000005ff007c0c */ /* 0x000fda000bf05300 */
[----:B------:R-:W-:Y:S05]  /*12b0*/  @!P0 BRA `(.L_x_8) ;  /* 0x00000000001c8947 */ /* 0x000fea0003800000 */
[----:B------:R-:W0:Y:S02]  /*12c0*/  LDC.64 R4, c[0x0][0x598] ;  /* 0x00016600ff047b82 */ /* 0x000e240000000a00 */
[----:B0-----:R-:W2:Y:S02]  /*12d0*/  LDG.E.64 R4, desc[UR38][R4.64] ;  /* 0x0000002604047981 */ /* 0x001ea4000c1e1b00 */
[----:B--2---:R-:W-:-:S04]  /*12e0*/  ISETP.NE.U32.AND P0, PT, R4, RZ, PT ;  /* 0x000000ff0400720c */ /* 0x004fc80003f05070 */
[----:B------:R-:W-:-:S13]  /*12f0*/  ISETP.NE.AND.EX P0, PT, R5, RZ, PT, P0 ;  /* 0x000000ff0500720c */ /* 0x000fda0003f05300 */
[----:B------:R-:W-:Y:S05]  /*1300*/  @!P0 BRA `(.L_x_8) ;  /* 0x0000000000088947 */ /* 0x000fea0003800000 */
[----:B------:R0:W5:Y:S01]  /*1310*/  LD.E R34, desc[UR38][R4.64] ;  /* 0x0000002604227980 */ /* 0x000162000c101900 */
[----:B------:R-:W-:Y:S05]  /*1320*/  BRA `(.L_x_9) ;  /* 0x0000000000247947 */ /* 0x000fea0003800000 */
.L_x_8:
[----:B------:R-:W-:Y:S02]  /*1330*/  ULDC.64 UR4, c[0x0][0x588] ;  /* 0x0001620000047ab9 */ /* 0x000fe40000000a00 */
[----:B------:R-:W-:-:S04]  /*1340*/  ISETP.NE.U32.AND P0, PT, RZ, UR4, PT ;  /* 0x00000004ff007c0c */ /* 0x000fc8000bf05070 */
[----:B------:R-:W-:-:S13]  /*1350*/  ISETP.NE.AND.EX P0, PT, RZ, UR5, PT, P0 ;  /* 0x00000005ff007c0c */ /* 0x000fda000bf05300 */
[----:B------:R-:W-:Y:S05]  /*1360*/  @!P0 BRA `(.L_x_10) ;  /* 0x00000000000c8947 */ /* 0x000fea0003800000 */
[----:B------:R-:W0:Y:S02]  /*1370*/  LDC.64 R34, c[0x0][0x588] ;  /* 0x00016200ff227b82 */ /* 0x000e240000000a00 */
[----:B0-----:R1:W5:Y:S01]  /*1380*/  LDG.E R34, desc[UR38][R34.64] ;  /* 0x0000002622227981 */ /* 0x001362000c1e1900 */
[----:B------:R-:W-:Y:S05]  /*1390*/  BRA `(.L_x_9) ;  /* 0x0000000000087947 */ /* 0x000fea0003800000 */
.L_x_10:
[----:B------:R-:W-:Y:S02]  /*13a0*/  ULDC UR4, c[0x0][0x580] ;  /* 0x0001600000047ab9 */ /* 0x000fe40000000800 */
[----:B------:R-:W-:-:S07]  /*13b0*/  IMAD.U32 R34, RZ, RZ, UR4 ;  /* 0x00000004ff227e24 */ /* 0x000fce000f8e00ff */
.L_x_9:
[----:B------:R-:W-:Y:S02]  /*13c0*/  ULDC.64 UR4, c[0x0][0x5a0] ;  /* 0x0001680000047ab9 */ /* 0x000fe40000000a00 */
[----:B------:R-:W-:-:S04]  /*13d0*/  ISETP.NE.U32.AND P0, PT, RZ, UR4, PT ;  /* 0x00000004ff007c0c */ /* 0x000fc8000bf05070 */
[----:B------:R-:W-:-:S13]  /*13e0*/  ISETP.NE.AND.EX P0, PT, RZ, UR5, PT, P0 ;  /* 0x00000005ff007c0c */ /* 0x000fda000bf05300 */
[----:B------:R-:W-:Y:S05]  /*13f0*/  @!P0 BRA `(.L_x_11) ;  /* 0x00000000001c8947 */ /* 0x000fea0003800000 */
[----:B0-----:R-:W0:Y:S02]  /*1400*/  LDC.64 R4, c[0x0][0x5a0] ;  /* 0x00016800ff047b82 */ /* 0x001e240000000a00 */
[----:B0-----:R-:W2:Y:S02]  /*1410*/  LDG.E.64 R4, desc[UR38][R4.64] ;  /* 0x0000002604047981 */ /* 0x001ea4000c1e1b00 */
[----:B--2---:R-:W-:-:S04]  /*1420*/  ISETP.NE.U32.AND P0, PT, R4, RZ, PT ;  /* 0x000000ff0400720c */ /* 0x004fc80003f05070 */
[----:B------:R-:W-:-:S13]  /*1430*/  ISETP.NE.AND.EX P0, PT, R5, RZ, PT, P0 ;  /* 0x000000ff0500720c */ /* 0x000fda0003f05300 */
[----:B------:R-:W-:Y:S05]  /*1440*/  @!P0 BRA `(.L_x_11) ;  /* 0x0000000000088947 */ /* 0x000fea0003800000 */
[----:B-1----:R0:W5:Y:S01]  /*1450*/  LD.E R35, desc[UR38][R4.64] ;  /* 0x0000002604237980 */ /* 0x002162000c101900 */
[----:B------:R-:W-:Y:S05]  /*1460*/  BRA `(.L_x_12) ;  /* 0x0000000000247947 */ /* 0x000fea0003800000 */
.L_x_11:
[----:B------:R-:W-:Y:S02]  /*1470*/  ULDC.64 UR4, c[0x0][0x590] ;  /* 0x0001640000047ab9 */ /* 0x000fe40000000a00 */
[----:B------:R-:W-:-:S04]  /*1480*/  ISETP.NE.U32.AND P0, PT, RZ, UR4, PT ;  /* 0x00000004ff007c0c */ /* 0x000fc8000bf05070 */
[----:B------:R-:W-:-:S13]  /*1490*/  ISETP.NE.AND.EX P0, PT, RZ, UR5, PT, P0 ;  /* 0x00000005ff007c0c */ /* 0x000fda000bf05300 */
[----:B------:R-:W-:Y:S05]  /*14a0*/  @!P0 BRA `(.L_x_13) ;  /* 0x00000000000c8947 */ /* 0x000fea0003800000 */
[----:B0-----:R-:W1:Y:S02]  /*14b0*/  LDC.64 R4, c[0x0][0x590] ;  /* 0x00016400ff047b82 */ /* 0x001e640000000a00 */
[----:B-1----:R1:W5:Y:S01]  /*14c0*/  LDG.E R35, desc[UR38][R4.64] ;  /* 0x0000002604237981 */ /* 0x002362000c1e1900 */
[----:B------:R-:W-:Y:S05]  /*14d0*/  BRA `(.L_x_12) ;  /* 0x0000000000087947 */ /* 0x000fea0003800000 */
.L_x_13:
[----:B------:R-:W-:Y:S02]  /*14e0*/  ULDC UR4, c[0x0][0x584] ;  /* 0x0001610000047ab9 */ /* 0x000fe40000000800 */
[----:B-1----:R-:W-:-:S07]  /*14f0*/  IMAD.U32 R35, RZ, RZ, UR4 ;  /* 0x00000004ff237e24 */ /* 0x002fce000f8e00ff */
.L_x_12:
[----:B------:R-:W-:-:S13]  /*1500*/  LOP3.LUT P0, RZ, R0, 0xff, RZ, 0xc0, !PT ;  /* 0x000000ff00ff7812 */ /* 0x000fda000780c0ff */
[----:B------:R-:W-:Y:S05]  /*1510*/  @!P0 EXIT ;  /* 0x000000000000894d */ /* 0x000fea0003800000 */
[----:B------:R-:W2:Y:S01]  /*1520*/  LDC R37, c[0x0][0x658] ;  /* 0x00019600ff257b82 */ /* 0x000ea20000000800 */
[----:B------:R-:W-:Y:S01]  /*1530*/  ULDC.64 UR6, c[0x0][0x288] ;  /* 0x0000a20000067ab9 */ /* 0x000fe20000000a00 */
[----:B------:R-:W-:Y:S01]  /*1540*/  LOP3.LUT R7, R7, 0x1, RZ, 0xc0, !PT ;  /* 0x0000000107077812 */ /* 0x000fe200078ec0ff */
[----:B------:R-:W-:Y:S01]  /*1550*/  UIADD3 UR4, UR7, 0x1f, URZ ;  /* 0x0000001f07047890 */ /* 0x000fe2000fffe03f */
[----:B------:R-:W-:Y:S01]  /*1560*/  SHF.R.U32.HI R0, RZ, 0x2, R2 ;  /* 0x00000002ff007819 */ /* 0x000fe20000011602 */
[----:B01----:R-:W-:Y:S01]  /*1570*/  IMAD.MOV.U32 R4, RZ, RZ, -0x1 ;  /* 0xffffffffff047424 */ /* 0x003fe200078e00ff */
[----:B------:R-:W-:Y:S01]  /*1580*/  SHF.R.U32.HI R3, RZ, 0x1, R3 ;  /* 0x00000001ff037819 */ /* 0x000fe20000011603 */
[----:B------:R-:W-:Y:S01]  /*1590*/  USHF.R.S32.HI UR5, URZ, 0x1f, UR4 ;  /* 0x0000001f3f057899 */ /* 0x000fe20008011404 */
[----:B------:R-:W0:Y:S01]  /*15a0*/  LDC R40, c[0x0][0x600] ;  /* 0x00018000ff287b82 */ /* 0x000e220000000800 */
[----:B------:R-:W-:Y:S01]  /*15b0*/  IMAD.SHL.U32 R9, R7, 0x40, RZ ;  /* 0x0000004007097824 */ /* 0x000fe200078e00ff */
[----:B------:R-:W-:Y:S01]  /*15c0*/  LOP3.LUT R0, R0, 0x7, RZ, 0xc0, !PT ;  /* 0x0000000700007812 */ /* 0x000fe200078ec0ff */
[----:B------:R-:W-:Y:S01]  /*15d0*/  ULEA.HI UR5, UR5, UR4, URZ, 0x5 ;  /* 0x0000000405057291 */ /* 0x000fe2000f8f283f */
[----:B------:R-:W-:Y:S01]  /*15e0*/  LOP3.LUT R3, R3, 0x30, RZ, 0xc0, !PT ;  /* 0x0000003003037812 */ /* 0x000fe200078ec0ff */
[----:B------:R-:W-:Y:S01]  /*15f0*/  IMAD.MOV.U32 R6, RZ, RZ, 0x1 ;  /* 0x00000001ff067424 */ /* 0x000fe200078e00ff */
[--C-:B------:R-:W-:Y:S01]  /*1600*/  LOP3.LUT R22, R9, 0x40, R0.reuse, 0xe2, !PT ;  /* 0x0000004009167812 */ /* 0x100fe200078ee200 */
[----:B------:R-:W-:Y:S01]  /*1610*/  USHF.R.S32.HI UR43, URZ, 0x5, UR5 ;  /* 0x000000053f2b7899 */ /* 0x000fe20008011405 */
[----:B------:R-:W1:Y:S01]  /*1620*/  LDC.64 R32, c[0x0][0x5c8] ;  /* 0x00017200ff207b82 */ /* 0x000e620000000a00 */
[----:B------:R-:W-:Y:S01]  /*1630*/  IADD3 R0, RZ, -R3, -R0 ;  /* 0x80000003ff007210 */ /* 0x000fe20007ffe800 */
[----:B------:R-:W-:Y:S01]  /*1640*/  IMAD.U32 R5, RZ, RZ, UR6 ;  /* 0x00000006ff057e24 */ /* 0x000fe2000f8e00ff */
[C---:B------:R-:W-:Y:S01]  /*1650*/  LOP3.LUT R36, R2.reuse, 0x3, RZ, 0xc0, !PT ;  /* 0x0000000302247812 */ /* 0x040fe200078ec0ff */
[----:B------:R-:W-:Y:S01]  /*1660*/  UISETP.LT.AND UP0, UPT, UR43, 0x1, UPT ;  /* 0x000000012b00788c */ /* 0x000fe2000bf01270 */
[----:B------:R-:W-:Y:S01]  /*1670*/  LOP3.LUT R39, R2, 0x80, RZ, 0xc0, !PT ;  /* 0x0000008002277812 */ /* 0x000fe200078ec0ff */
[----:B------:R-:W-:Y:S01]  /*1680*/  IMAD R0, R7, -0x40, R0 ;  /* 0xffffffc007007824 */ /* 0x000fe200078e0200 */
[----:B------:R-:W-:Y:S01]  /*1690*/  ULDC UR4, c[0x0][0x284] ;  /* 0x0000a10000047ab9 */ /* 0x000fe20000000800 */
[----:B--2---:R-:W-:Y:S01]  /*16a0*/  SHF.L.U32 R4, R4, R37, RZ ;  /* 0x0000002504047219 */ /* 0x004fe200000006ff */
[----:B------:R-:W-:Y:S01]  /*16b0*/  USEL UR44, UR43, 0x1, UP0 ;  /* 0x000000012b2c7887 */ /* 0x000fe20008000000 */
[----:B------:R-:W-:Y:S01]  /*16c0*/  IMAD R36, R36, -0x2, R5 ;  /* 0xfffffffe24247824 */ /* 0x000fe200078e0205 */
[----:B------:R-:W-:Y:S01]  /*16d0*/  LOP3.LUT R22, R22, R3, RZ, 0xfc, !PT ;  /* 0x0000000316167212 */ /* 0x000fe200078efcff */
[----:B------:R-:W-:Y:S01]  /*16e0*/  IMAD.SHL.U32 R38, R2, 0x2, RZ ;  /* 0x0000000202267824 */ /* 0x000fe200078e00ff */
[----:B------:R-:W-:Y:S01]  /*16f0*/  SHF.L.U32 R37, R6, R37, RZ ;  /* 0x0000002506257219 */ /* 0x000fe200000006ff */
[----:B------:R-:W-:Y:S01]  /*1700*/  VIADD R44, R0, UR4 ;  /* 0x00000004002c7c36 */ /* 0x000fe20008000000 */
[----:B------:R-:W-:Y:S01]  /*1710*/  LOP3.LUT R50, R18, 0x1, RZ, 0xfc, !PT ;  /* 0x0000000112327812 */ /* 0x000fe200078efcff */
[----:B0-----:R-:W-:Y:S01]  /*1720*/  VIADD R40, R40, 0xffffffff ;  /* 0xffffffff28287836 */ /* 0x001fe20000000000 */
[----:B------:R-:W-:Y:S01]  /*1730*/  SHF.R.U32.HI R39, RZ, 0x7, R39 ;  /* 0x00000007ff277819 */ /* 0x000fe20000011627 */
[----:B------:R-:W-:Y:S01]  /*1740*/  IMAD.MOV.U32 R23, RZ, RZ, RZ ;  /* 0x000000ffff177224 */ /* 0x000fe200078e00ff */
[----:B------:R-:W-:Y:S01]  /*1750*/  LOP3.LUT R51, RZ, R4, RZ, 0x33, !PT ;  /* 0x00000004ff337212 */ /* 0x000fe200078e33ff */
[----:B------:R-:W-:Y:S01]  /*1760*/  UIADD3 UR44, UR43, -UR44, URZ ;  /* 0x8000002c2b2c7290 */ /* 0x000fe2000fffe03f */
[----:B------:R-:W-:Y:S01]  /*1770*/  UMOV UR40, URZ ;  /* 0x0000003f00287c82 */ /* 0x000fe20008000000 */
[----:B------:R-:W-:Y:S01]  /*1780*/  UMOV UR41, URZ ;  /* 0x0000003f00297c82 */ /* 0x000fe20008000000 */
[----:B-1----:R-:W-:-:S09]  /*1790*/  SHF.L.U64.HI R33, R32, 0x3, R33 ;  /* 0x0000000320217819 */ /* 0x002fd20000010221 */
.L_x_51:
[----:B0-----:R-:W0:Y:S01]  /*17a0*/  SHFL.IDX PT, R0, R39, RZ, 0x1f ;  /* 0x00001fff27007589 */ /* 0x001e2200000e0000 */
[----:B-1----:R-:W1:Y:S01]  /*17b0*/  S2UR UR6, SR_CgaCtaId ;  /* 0x00000000000679c3 */ /* 0x002e620000008800 */
[----:B------:R-:W-:Y:S01]  /*17c0*/  UMOV UR45, 0x400 ;  /* 0x00000400002d7882 */ /* 0x000fe20000000000 */
[----:B0-----:R-:W-:Y:S01]  /*17d0*/  R2UR UR4, R0 ;  /* 0x00000000000472ca */ /* 0x001fe200000e0000 */
[----:B-1----:R-:W-:-:S12]  /*17e0*/  ULEA UR45, UR6, UR45, 0x18 ;  /* 0x0000002d062d7291 */ /* 0x002fd8000f8ec03f */
[----:B------:R-:W-:-:S04]  /*17f0*/  ULEA.HI UR5, UR4, UR4, URZ, 0x1 ;  /* 0x0000000404057291 */ /* 0x000fc8000f8f083f */
[----:B------:R-:W-:-:S04]  /*1800*/  ULOP3.LUT UR5, UR5, 0x1ffffe, URZ, 0xc0, !UPT ;  /* 0x001ffffe05057892 */ /* 0x000fc8000f8ec03f */
[----:B------:R-:W-:-:S03]  /*1810*/  UIADD3 UR5, UR4, -UR5, URZ ;  /* 0x8000000504057290 */ /* 0x000fc6000fffe03f */
[----:B------:R-:W-:Y:S01]  /*1820*/  ULDC UR4, c[0x0][0x28c] ;  /* 0x0000a30000047ab9 */ /* 0x000fe20000000800 */
[----:B------:R-:W-:Y:S01]  /*1830*/  ULEA UR5, UR5, UR45, 0xb ;  /* 0x0000002d05057291 */ /* 0x000fe2000f8e583f */
[----:B------:R-:W-:-:S03]  /*1840*/  ISETP.LT.AND P0, PT, RZ, UR4, PT ;  /* 0x00000004ff007c0c */ /* 0x000fc6000bf01270 */
[----:B------:R-:W-:-:S04]  /*1850*/  UIADD3 UR5, UR5, 0x400, URZ ;  /* 0x0000040005057890 */ /* 0x000fc8000fffe03f */
[----:B------:R-:W-:-:S04]  /*1860*/  USHF.R.U32.HI UR5, URZ, 0x4, UR5 ;  /* 0x000000043f057899 */ /* 0x000fc80008011605 */
[----:B------:R-:W-:-:S04]  /*1870*/  ULOP3.LUT UR5, UR5, 0x3fff, URZ, 0xc0, !UPT ;  /* 0x00003fff05057892 */ /* 0x000fc8000f8ec03f */
[----:B------:R-:W-:Y:S01]  /*1880*/  ULOP3.LUT UR46, UR5, 0x10000, URZ, 0xfc, !UPT ;  /* 0x00010000052e7892 */ /* 0x000fe2000f8efc3f */
[----:B--234-:R-:W-:Y:S11]  /*1890*/  @P0 BRA `(.L_x_14) ;  /* 0x0000000000400947 */ /* 0x01cff60003800000 */
[----:B------:R-:W-:Y:S01]  /*18a0*/  MOV R0, 0x0 ;  /* 0x0000000000007802 */ /* 0x000fe20000000f00 */
[----:B------:R-:W-:Y:S01]  /*18b0*/  ULDC.64 UR4, c[0x4][0x68] ;  /* 0x01001a0000047ab9 */ /* 0x000fe20000000a00 */
[----:B------:R-:W-:Y:S01]  /*18c0*/  ULDC.64 UR6, c[0x4][0x8] ;  /* 0x0100020000067ab9 */ /* 0x000fe20000000a00 */
[----:B------:R-:W-:Y:S01]  /*18d0*/  IMAD.U32 R4, RZ, RZ, UR4 ;  /* 0x00000004ff047e24 */ /* 0x000fe2000f8e00ff */
[----:B------:R0:W1:Y:S01]  /*18e0*/  LDC.64 R2, c[0x4][R0] ;  /* 0x0100000000027b82 */ /* 0x0000620000000a00 */
[----:B------:R-:W-:Y:S01]  /*18f0*/  IMAD.U32 R5, RZ, RZ, UR5 ;  /* 0x00000005ff057e24 */ /* 0x000fe2000f8e00ff */
[----:B------:R-:W-:Y:S01]  /*1900*/  ULDC.64 UR4, c[0x4][0x70] ;  /* 0x01001c0000047ab9 */ /* 0x000fe20000000a00 */
[----:B------:R-:W-:Y:S02]  /*1910*/  IMAD.U32 R10, RZ, RZ, UR6 ;  /* 0x00000006ff0a7e24 */ /* 0x000fe4000f8e00ff */
[----:B------:R-:W-:Y:S02]  /*1920*/  IMAD.U32 R6, RZ, RZ, UR4 ;  /* 0x00000004ff067e24 */ /* 0x000fe4000f8e00ff */
[----:B------:R-:W-:-:S02]  /*1930*/  IMAD.U32 R7, RZ, RZ, UR5 ;  /* 0x00000005ff077e24 */ /* 0x000fc4000f8e00ff */
[----:B------:R-:W-:Y:S02]  /*1940*/  IMAD.U32 R11, RZ, RZ, UR7 ;  /* 0x00000007ff0b7e24 */ /* 0x000fe4000f8e00ff */
[----:B------:R-:W-:Y:S02]  /*1950*/  IMAD.MOV.U32 R8, RZ, RZ, 0x1e1 ;  /* 0x000001e1ff087424 */ /* 0x000fe400078e00ff */
[----:B------:R-:W-:Y:S02]  /*1960*/  IMAD.MOV.U32 R12, RZ, RZ, 0x1 ;  /* 0x00000001ff0c7424 */ /* 0x000fe400078e00ff */
[----:B0-----:R-:W-:-:S07]  /*1970*/  IMAD.MOV.U32 R13, RZ, RZ, RZ ;  /* 0x000000ffff0d7224 */ /* 0x001fce00078e00ff */
[----:B------:R-:W-:-:S07]  /*1980*/  LEPC R20, `(.L_x_14) ;  /* 0x000000001014794e */ /* 0x000fce0000000000 */
[----:B-1---5:R-:W-:Y:S05]  /*1990*/  CALL.ABS.NOINC R2 ;  /* 0x0000000002007343 */ /* 0x022fea0003c00000 */
.L_x_14:
[----:B------:R-:W-:-:S13]  /*19a0*/  ISETP.NE.AND P0, PT, R50, 0x3, PT ;  /* 0x000000033200780c */ /* 0x000fda0003f05270 */
[----:B------:R-:W-:Y:S05]  /*19b0*/  @!P0 BRA `(.L_x_15) ;  /* 0x0000000000048947 */ /* 0x000fea0003800000 */
[----:B------:R-:W-:Y:S01]  /*19c0*/  BPT.TRAP 0x1 ;  /* 0x000000040000795c */ /* 0x000fe20000300000 */
.L_x_15:
[----:B------:R-:W-:Y:S02]  /*19d0*/  IMAD.U32 R3, RZ, RZ, UR41 ;  /* 0x00000029ff037e24 */ /* 0x000fe4000f8e00ff */
[----:B------:R-:W-:-:S03]  /*19e0*/  IMAD.U32 R0, RZ, RZ, UR40 ;  /* 0x00000028ff007e24 */ /* 0x000fc6000f8e00ff */
[----:B------:R-:W-:Y:S02]  /*19f0*/  LEA R3, R3, UR45, 0x3 ;  /* 0x0000002d03037c11 */ /* 0x000fe4000f8e18ff */
[----:B------:R-:W-:-:S04]  /*1a00*/  SHF.L.U32 R0, R0, 0x1f, RZ ;  /* 0x0000001f00007819 */ /* 0x000fc800000006ff */
[----:B------:R0:W1:Y:S01]  /*1a10*/  SYNCS.PHASECHK.TRANS64.TRYWAIT P1, [R3+URZ], R0 ;  /* 0x00000000030075a7 */ /* 0x000062000802017f */
[----:B------:R-:W-:Y:S05]  /*1a20*/  @!P0 BRA `(.L_x_16) ;  /* 0x0000000000048947 */ /* 0x000fea0003800000 */
[----:B------:R-:W-:Y:S01]  /*1a30*/  BPT.TRAP 0x1 ;  /* 0x000000040000795c */ /* 0x000fe20000300000 */
.L_x_16:
[----:B------:R-:W-:-:S05]  /*1a40*/  IMAD.U32 R2, RZ, RZ, UR44 ;  /* 0x0000002cff027e24 */ /* 0x000fca000f8e00ff */
[----:B------:R-:W-:Y:S01]  /*1a50*/  ISETP.GE.AND P2, PT, R2, 0x1, PT ;  /* 0x000000010200780c */ /* 0x000fe20003f46270 */
[----:B-1----:R-:W-:-:S12]  /*1a60*/  @P1 BRA `(.L_x_17) ;  /* 0x0000000000081947 */ /* 0x002fd80003800000 */
[----:B------:R-:W1:Y:S02]  /*1a70*/  SYNCS.PHASECHK.TRANS64.TRYWAIT P1, [R3+URZ], R0 ;  /* 0x00000000030075a7 */ /* 0x000e64000802017f */
[----:B-1----:R-:W-:Y:S05]  /*1a80*/  @!P1 BRA `(.L_x_18) ;  /* 0x0000004400309947 */ /* 0x002fea0003800000 */
.L_x_17:
[----:B------:R-:W-:Y:S05]  /*1a90*/  WARPSYNC.ALL ;  /* 0x0000000000007948 */ /* 0x000fea0003800000 */
[----:B------:R-:W-:Y:S01]  /*1aa0*/  UIADD3 UR4, UR45, 0x32400, URZ ;  /* 0x000324002d047890 */ /* 0x000fe2000fffe03f */
[----:B------:R-:W-:Y:S01]  /*1ab0*/  WARPGROUP.ARRIVE ;  /* 0x00000000000079c5 */ /* 0x000fe20000000000 */
[----:B------:R-:W-:Y:S01]  /*1ac0*/  UMOV UR5, 0xc0000010 ;  /* 0xc000001000057882 */ /* 0x000fe20000000000 */
[----:B------:R-:W-:Y:S01]  /*1ad0*/  UMOV UR7, 0xc0000010 ;  /* 0xc000001000077882 */ /* 0x000fe20000000000 */
[----:B------:R-:W-:-:S04]  /*1ae0*/  USHF.R.U32.HI UR4, URZ, 0x4, UR4 ;  /* 0x000000043f047899 */ /* 0x000fc80008011604 */
[----:B------:R-:W-:-:S04]  /*1af0*/  ULOP3.LUT UR4, UR4, 0x3fff, URZ, 0xc0, !UPT ;  /* 0x00003fff04047892 */ /* 0x000fc8000f8ec03f */
[----:B------:R-:W-:Y:S02]  /*1b00*/  ULOP3.LUT UR10, UR4, 0x10000, URZ, 0xfc, !UPT ;  /* 0x00010000040a7892 */ /* 0x000fe4000f8efc3f */
[----:B------:R-:W-:Y:S02]  /*1b10*/  ULEA UR4, UR41, UR46, 0x8 ;  /* 0x0000002e29047291 */ /* 0x000fe4000f8e403f */
[----:B------:R-:W-:-:S09]  /*1b20*/  ULEA UR6, UR41, UR10, 0x5 ;  /* 0x0000000a29067291 */ /* 0x000fd2000f8e283f */
[----:B------:R-:W-:Y:S03]  /*1b30*/  IGMMA.64x16x32.S8.S8 R24, gdesc[UR4], RZ, !UPT, gsb0 ;  /* 0x00600000041879f1 */ /* 0x000fe6000c0410ff */
[----:B------:R-:W-:Y:S02]  /*1b40*/  WARPGROUP.DEPBAR.LE gsb0, 0x0 ;  /* 0x00008000000079c5 */ /* 0x000fe40000010000 */
[----:B------:R-:W-:Y:S05]  /*1b50*/  @!P2 BRA `(.L_x_19) ;  /* 0x0000000000b4a947 */ /* 0x000fea0003800000 */
[----:B------:R-:W-:Y:S01]  /*1b60*/  UIADD3 UR4, UR41, 0x1, URZ ;  /* 0x0000000129047890 */ /* 0x000fe2000fffe03f */
[----:B01----:R-:W-:Y:S01]  /*1b70*/  IMAD.U32 R0, RZ, RZ, UR44 ;  /* 0x0000002cff007e24 */ /* 0x003fe2000f8e00ff */
[----:B------:R-:W-:Y:S02]  /*1b80*/  UMOV UR9, UR41 ;  /* 0x0000002900097c82 */ /* 0x000fe40008000000 */
[----:B------:R-:W-:-:S04]  /*1b90*/  UISETP.NE.AND UP0, UPT, UR4, 0x32, UPT ;  /* 0x000000320400788c */ /* 0x000fc8000bf05270 */
[----:B------:R-:W-:Y:S02]  /*1ba0*/  USEL UR5, URZ, 0x1, UP0 ;  /* 0x000000013f057887 */ /* 0x000fe40008000000 */
[----:B------:R-:W-:Y:S02]  /*1bb0*/  USEL UR8, UR4, URZ, UP0 ;  /* 0x0000003f04087287 */ /* 0x000fe40008000000 */
[----:B------:R-:W-:-:S06]  /*1bc0*/  ULOP3.LUT UR5, UR40, UR5, URZ, 0x3c, !UPT ;  /* 0x0000000528057292 */ /* 0x000fcc000f8e3c3f */
[----:B------:R-:W-:-:S07]  /*1bd0*/  IMAD.U32 R4, RZ, RZ, UR5 ;  /* 0x00000005ff047e24 */ /* 0x000fce000f8e00ff */
.L_x_26:
[----:B01----:R-:W-:Y:S05]  /*1be0*/  @!P0 BRA `(.L_x_20) ;  /* 0x0000000000048947 */ /* 0x003fea0003800000 */
[----:B------:R-:W-:Y:S01]  /*1bf0*/  BPT.TRAP 0x1 ;  /* 0x000000040000795c */ /* 0x000fe20000300000 */
.L_x_20:
[----:B------:R-:W-:Y:S01]  /*1c00*/  ULEA UR4, UR8, UR45, 0x3 ;  /* 0x0000002d08047291 */ /* 0x000fe2000f8e183f */
[----:B------:R-:W-:-:S08]  /*1c10*/  SHF.L.U32 R2, R4, 0x1f, RZ ;  /* 0x0000001f04027819 */ /* 0x000fd000000006ff */
[----:B------:R0:W1:Y:S01]  /*1c20*/  SYNCS.PHASECHK.TRANS64.TRYWAIT P1, [UR4], R2 ;  /* 0x00000002ff0075a7 */ /* 0x0000620008020144 */
[----:B------:R-:W-:Y:S05]  /*1c30*/  @!P0 BRA `(.L_x_21) ;  /* 0x0000000000048947 */ /* 0x000fea0003800000 */
[----:B------:R-:W-:Y:S01]  /*1c40*/  BPT.TRAP 0x1 ;  /* 0x000000040000795c */ /* 0x000fe20000300000 */
.L_x_21:
[----:B-1----:R-:W-:Y:S05]  /*1c50*/  @P1 BRA `(.L_x_22) ;  /* 0x0000000000081947 */ /* 0x002fea0003800000 */
[----:B------:R-:W1:Y:S02]  /*1c60*/  SYNCS.PHASECHK.TRANS64.TRYWAIT P1, [UR4], R2 ;  /* 0x00000002ff0075a7 */ /* 0x000e640008020144 */
[----:B-1----:R-:W-:Y:S05]  /*1c70*/  @!P1 BRA `(.L_x_23) ;  /* 0x0000004000c89947 */ /* 0x002fea0003800000 */
.L_x_22:
[----:B------:R-:W-:Y:S01]  /*1c80*/  ULEA UR4, UR8, UR46, 0x8 ;  /* 0x0000002e08047291 */ /* 0x000fe2000f8e403f */
[----:B------:R-:W-:Y:S01]  /*1c90*/  WARPGROUP.ARRIVE ;  /* 0x00000000000079c5 */ /* 0x000fe20000000000 */
[----:B------:R-:W-:Y:S01]  /*1ca0*/  ULEA UR6, UR8, UR10, 0x5 ;  /* 0x0000000a08067291 */ /* 0x000fe2000f8e283f */
[----:B------:R-:W-:Y:S01]  /*1cb0*/  UMOV UR5, 0xc0000010 ;  /* 0xc000001000057882 */ /* 0x000fe20000000000 */
[----:B------:R-:W-:-:S07]  /*1cc0*/  UMOV UR7, 0xc0000010 ;  /* 0xc000001000077882 */ /* 0x000fce0000000000 */
[----:B------:R-:W-:Y:S03]  /*1cd0*/  IGMMA.64x16x32.S8.S8 R24, gdesc[UR4], R24, gsb0 ;  /* 0x00600000041879f1 */ /* 0x000fe60008041018 */
[----:B------:R-:W-:Y:S02]  /*1ce0*/  WARPGROUP.DEPBAR.LE gsb0, 0x0 ;  /* 0x00008000000079c5 */ /* 0x000fe40000010000 */
[----:B------:R-:W-:Y:S05]  /*1cf0*/  @!P0 BRA `(.L_x_24) ;  /* 0x0000000000048947 */ /* 0x000fea0003800000 */
[----:B------:R-:W-:Y:S01]  /*1d00*/  BPT.TRAP 0x1 ;  /* 0x000000040000795c */ /* 0x000fe20000300000 */
.L_x_24:
[----:B------:R-:W-:Y:S01]  /*1d10*/  ULEA UR4, UR9, UR45, 0x3 ;  /* 0x0000002d09047291 */ /* 0x000fe2000f8e183f */
[----:B------:R-:W-:-:S03]  /*1d20*/  ISETP.GT.U32.AND P1, PT, R18, 0x1, PT ;  /* 0x000000011200780c */ /* 0x000fc60003f24070 */
[----:B------:R-:W-:-:S04]  /*1d30*/  UIADD3 UR4, UR4, 0x190, URZ ;  /* 0x0000019004047890 */ /* 0x000fc8000fffe03f */
[----:B------:R-:W-:-:S09]  /*1d40*/  UPRMT UR4, URZ, 0x654, UR4 ;  /* 0x000006543f047896 */ /* 0x000fd20008000004 */
[----:B------:R-:W-:Y:S01]  /*1d50*/  SYNCS.ARRIVE.TRANS64.RED.A1T0 RZ, [UR4], RZ ;  /* 0x000000ffffff79a7 */ /* 0x000fe20008100404 */
[----:B------:R-:W-:Y:S05]  /*1d60*/  @P1 BRA `(.L_x_25) ;  /* 0x0000000000041947 */ /* 0x000fea0003800000 */
[----:B------:R-:W-:Y:S01]  /*1d70*/  BPT.TRAP 0x1 ;  /* 0x000000040000795c */ /* 0x000fe20000300000 */
.L_x_25:
[----:B------:R-:W-:Y:S01]  /*1d80*/  UIADD3 UR8, UR8, 0x1, URZ ;  /* 0x0000000108087890 */ /* 0x000fe2000fffe03f */
[C---:B------:R-:W-:Y:S01]  /*1d90*/  ISETP.GT.AND P1, PT, R0.reuse, 0x1, PT ;  /* 0x000000010000780c */ /* 0x040fe20003f24270 */
[----:B------:R-:W-:Y:S01]  /*1da0*/  UIADD3 UR9, UR9, 0x1, URZ ;  /* 0x0000000109097890 */ /* 0x000fe2000fffe03f */
[----:B------:R-:W-:Y:S01]  /*1db0*/  VIADD R0, R0, 0xffffffff ;  /* 0xffffffff00007836 */ /* 0x000fe20000000000 */
[----:B------:R-:W-:Y:S02]  /*1dc0*/  UISETP.NE.AND UP0, UPT, UR8, 0x32, UPT ;  /* 0x000000320800788c */ /* 0x000fe4000bf05270 */
[----:B------:R-:W-:Y:S02]  /*1dd0*/  UISETP.NE.AND UP1, UPT, UR9, 0x32, UPT ;  /* 0x000000320900788c */ /* 0x000fe4000bf25270 */
[----:B------:R-:W-:Y:S02]  /*1de0*/  USEL UR4, URZ, 0x1, UP0 ;  /* 0x000000013f047887 */ /* 0x000fe40008000000 */
[----:B------:R-:W-:-:S02]  /*1df0*/  USEL UR8, UR8, URZ, UP0 ;  /* 0x0000003f08087287 */ /* 0x000fc40008000000 */
[----:B------:R-:W-:Y:S02]  /*1e00*/  USEL UR9, UR9, URZ, UP1 ;  /* 0x0000003f09097287 */ /* 0x000fe40008800000 */
[----:B------:R-:W-:Y:S01]  /*1e10*/  LOP3.LUT R4, R4, UR4, RZ, 0x3c, !PT ;  /* 0x0000000404047c12 */ /* 0x000fe2000f8e3cff */
[----:B------:R-:W-:Y:S09]  /*1e20*/  @P1 BRA `(.L_x_26) ;  /* 0xfffffffc006c1947 */ /* 0x000ff2000383ffff */
.L_x_19:
[----:B01----:R-:W0:Y:S02]  /*1e30*/  LDC R0, c[0x0][0x28c] ;  /* 0x0000a300ff007b82 */ /* 0x003e240000000800 */
[----:B0-----:R-:W-:-:S13]  /*1e40*/  ISETP.GE.AND P1, PT, R0, 0x1, PT ;  /* 0x000000010000780c */ /* 0x001fda0003f26270 */
[----:B------:R-:W-:Y:S05]  /*1e50*/  @!P1 BRA `(.L_x_27) ;  /* 0x0000000000349947 */ /* 0x000fea0003800000 */
[----:B------:R-:W-:Y:S05]  /*1e60*/  @!P0 BRA `(.L_x_28) ;  /* 0x0000000000048947 */ /* 0x000fea0003800000 */
[----:B------:R-:W-:Y:S01]  /*1e70*/  BPT.TRAP 0x1 ;  /* 0x000000040000795c */ /* 0x000fe20000300000 */
.L_x_28:
[----:B------:R-:W-:Y:S01]  /*1e80*/  UIADD3 UR6, UR44, UR41, URZ ;  /* 0x000000292c067290 */ /* 0x000fe2000fffe03f */
[----:B------:R-:W-:-:S03]  /*1e90*/  ISETP.GT.U32.AND P0, PT, R18, 0x1, PT ;  /* 0x000000011200780c */ /* 0x000fc60003f04070 */
[----:B------:R-:W-:-:S04]  /*1ea0*/  UIMAD.WIDE.U32 UR4, UR6, 0x51eb851f, URZ ;  /* 0x51eb851f060478a5 */ /* 0x000fc8000f8e003f */
[----:B------:R-:W-:-:S04]  /*1eb0*/  USHF.R.U32.HI UR4, URZ, 0x4, UR5 ;  /* 0x000000043f047899 */ /* 0x000fc80008011605 */
[----:B------:R-:W-:-:S04]  /*1ec0*/  UIMAD UR6, UR4, -0x32, UR6 ;  /* 0xffffffce040678a4 */ /* 0x000fc8000f8e0206 */
[----:B------:R-:W-:-:S04]  /*1ed0*/  ULEA UR6, UR6, UR45, 0x3 ;  /* 0x0000002d06067291 */ /* 0x000fc8000f8e183f */
[----:B------:R-:W-:-:S04]  /*1ee0*/  UIADD3 UR6, UR6, 0x190, URZ ;  /* 0x0000019006067890 */ /* 0x000fc8000fffe03f */
[----:B------:R-:W-:-:S09]  /*1ef0*/  UPRMT UR6, URZ, 0x654, UR6 ;  /* 0x000006543f067896 */ /* 0x000fd20008000006 */
[----:B------:R-:W-:Y:S01]  /*1f00*/  SYNCS.ARRIVE.TRANS64.RED.A1T0 RZ, [UR6], RZ ;  /* 0x000000ffffff79a7 */ /* 0x000fe20008100406 */
[----:B------:R-:W-:Y:S05]  /*1f10*/  @P0 BRA `(.L_x_27) ;  /* 0x0000000000040947 */ /* 0x000fea0003800000 */
[----:B------:R-:W-:Y:S01]  /*1f20*/  BPT.TRAP 0x1 ;  /* 0x000000040000795c */ /* 0x000fe20000300000 */
.L_x_27:
[----:B------:R-:W-:Y:S01]  /*1f30*/  UISETP.GE.U32.AND UP1, UPT, UR43, 0x32, UPT ;  /* 0x000000322b00788c */ /* 0x000fe2000bf26070 */
[----:B------:R-:W-:Y:S01]  /*1f40*/  IMAD.SHL.U32 R13, R42, 0x10, RZ ;  /* 0x000000102a0d7824 */ /* 0x000fe200078e00ff */
[----:B------:R-:W-:Y:S01]  /*1f50*/  UIADD3 UR41, UR43, UR41, URZ ;  /* 0x000000292b297290 */ /* 0x000fe2000fffe03f */
[----:B------:R-:W-:Y:S01]  /*1f60*/  IMAD.SHL.U32 R15, R41, 0x80, RZ ;  /* 0x00000080290f7824 */ /* 0x000fe200078e00ff */
[----:B------:R-:W-:Y:S01]  /*1f70*/  ULDC UR7, c[0x0][0x288] ;  /* 0x0000a20000077ab9 */ /* 0x000fe20000000800 */
[----:B------:R-:W-:Y:S01]  /*1f80*/  IMAD.MOV.U32 R0, RZ, RZ, -0x1 ;  /* 0xffffffffff007424 */ /* 0x000fe200078e00ff */
[----:B------:R-:W-:Y:S01]  /*1f90*/  UISETP.GT.U32.AND UP0, UPT, UR41, 0x31, UPT ;  /* 0x000000312900788c */ /* 0x000fe2000bf04070 */
[----:B------:R-:W-:-:S03]  /*1fa0*/  ISETP.GE.AND P0, PT, R13, UR7, PT ;  /* 0x000000070d007c0c */ /* 0x000fc6000bf06270 */
[----:B------:R-:W-:Y:S02]  /*1fb0*/  UISETP.LT.U32.AND UP0, UPT, UR43, 0x32, UP0 ;  /* 0x000000322b00788c */ /* 0x000fe40008701070 */
[----:B------:R-:W-:Y:S02]  /*1fc0*/  @UP1 UIMAD.WIDE.U32 UR4, UR41, 0x51eb851f, URZ ;  /* 0x51eb851f290418a5 */ /* 0x000fe4000f8e003f */
[----:B------:R-:W-:Y:S02]  /*1fd0*/  USEL UR6, URZ, 0x1, !UP0 ;  /* 0x000000013f067887 */ /* 0x000fe4000c000000 */
[----:B------:R-:W-:Y:S02]  /*1fe0*/  @UP1 USHF.R.U32.HI UR4, URZ, 0x4, UR5 ;  /* 0x000000043f041899 */ /* 0x000fe40008011605 */
[----:B------:R-:W-:Y:S01]  /*1ff0*/  ULOP3.LUT UR40, UR40, UR6, URZ, 0x3c, !UPT ;  /* 0x0000000628287292 */ /* 0x000fe2000f8e3c3f */
[----:B------:R-:W-:Y:S02]  /*2000*/  ULDC UR5, c[0x0][0x284] ;  /* 0x0000a10000057ab9 */ /* 0x000fe40000000800 */
[----:B------:R-:W-:Y:S01]  /*2010*/  ISETP.GE.OR P0, PT, R15, UR5, P0 ;  /* 0x000000050f007c0c */ /* 0x000fe20008706670 */
[----:B------:R-:W-:-:S12]  /*2020*/  @UP1 ULOP3.LUT UR40, UR40, 0x1, UR4, 0x78, !UPT ;  /* 0x0000000128281892 */ /* 0x000fd8000f8e7804 */
[----:B------:R-:W-:Y:S05]  /*2030*/  @P0 BRA `(.L_x_29) ;  /* 0x0000000800480947 */ /* 0x000fea0003800000 */
[----:B------:R-:W-:Y:S01]  /*2040*/  SHF.R.S32.HI R12, RZ, 0x1f, R43 ;  /* 0x0000001fff0c7819 */ /* 0x000fe2000001142b */
[----:B------:R-:W-:Y:S01]  /*2050*/  ULDC.64 UR4, c[0x0][0x5d0] ;  /* 0x0001740000047ab9 */ /* 0x000fe20000000a00 */
[----:B------:R-:W-:Y:S01]  /*2060*/  LOP3.LUT R4, R13, 0x6, R38, 0xf8, !PT ;  /* 0x000000060d047812 */ /* 0x000fe200078ef826 */
[----:B------:R-:W-:Y:S01]  /*2070*/  IMAD.WIDE R6, R41, 0x80, R22 ;  /* 0x0000008029067825 */ /* 0x000fe200078e0216 */
[----:B------:R-:W-:Y:S01]  /*2080*/  ULDC.64 UR6, c[0x0][0x5c8] ;  /* 0x0001720000067ab9 */ /* 0x000fe20000000a00 */
[----:B------:R-:W-:Y:S01]  /*2090*/  BSSY B0, `(.L_x_29) ;  /* 0x000008c000007945 */ /* 0x000fe20003800000 */
[----:B------:R-:W-:Y:S01]  /*20a0*/  SHF.R.S32.HI R5, RZ, 0x1f, R4 ;  /* 0x0000001fff057819 */ /* 0x000fe20000011404 */
[----:B------:R-:W-:Y:S02]  /*20b0*/  IMAD R2, R12, UR4, RZ ;  /* 0x000000040c027c24 */ /* 0x000fe4000f8e02ff */
[----:B------:R-:W-:Y:S02]  /*20c0*/  IMAD.IADD R21, R44, 0x1, -R15 ;  /* 0x000000012c157824 */ /* 0x000fe400078e0a0f */
[----:B------:R-:W-:-:S02]  /*20d0*/  IMAD R9, R43, UR5, R2 ;  /* 0x000000052b097c24 */ /* 0x000fc4000f8e0202 */
[----:B------:R-:W-:Y:S01]  /*20e0*/  IMAD.WIDE.U32 R2, R43, UR4, R4 ;  /* 0x000000042b027c25 */ /* 0x000fe2000f8e0004 */
[----:B------:R-:W-:-:S03]  /*20f0*/  ULDC.64 UR4, c[0x0][0x5c0] ;  /* 0x0001700000047ab9 */ /* 0x000fc60000000a00 */
[----:B------:R-:W-:Y:S02]  /*2100*/  IMAD.IADD R3, R3, 0x1, R9 ;  /* 0x0000000103037824 */ /* 0x000fe400078e0209 */
[----:B------:R-:W-:Y:S02]  /*2110*/  IMAD R9, R7, UR6, RZ ;  /* 0x0000000607097c24 */ /* 0x000fe4000f8e02ff */
[----:B------:R-:W-:-:S04]  /*2120*/  IMAD.WIDE.U32 R2, R6, UR6, R2 ;  /* 0x0000000606027c25 */ /* 0x000fc8000f8e0002 */
[----:B------:R-:W-:Y:S01]  /*2130*/  IMAD R9, R6, UR7, R9 ;  /* 0x0000000706097c24 */ /* 0x000fe2000f8e0209 */
[----:B------:R-:W-:Y:S01]  /*2140*/  IADD3 R8, P0, R2, UR4, RZ ;  /* 0x0000000402087c10 */ /* 0x000fe2000ff1e0ff */
[----:B------:R-:W-:-:S03]  /*2150*/  IMAD.IADD R42, R36, 0x1, -R13 ;  /* 0x00000001242a7824 */ /* 0x000fc600078e0a0d */
[----:B------:R-:W-:Y:S02]  /*2160*/  IADD3.X R9, R3, UR5, R9, P0, !PT ;  /* 0x0000000503097c10 */ /* 0x000fe400087fe409 */
[----:B-----5:R-:W-:Y:S02]  /*2170*/  ISETP.NE.AND P0, PT, R35, RZ, PT ;  /* 0x000000ff2300720c */ /* 0x020fe40003f05270 */
[----:B------:R-:W-:-:S05]  /*2180*/  LEA R10, P1, R32, R8, 0x3 ;  /* 0x00000008200a7211 */ /* 0x000fca00078218ff */
[----:B------:R-:W-:-:S06]  /*2190*/  IMAD.X R11, R33, 0x1, R9, P1 ;  /* 0x00000001210b7824 */ /* 0x000fcc00008e0609 */
[----:B------:R-:W-:Y:S05]  /*21a0*/  @!P0 BRA `(.L_x_30) ;  /* 0x0000000400808947 */ /* 0x000fea0003800000 */
[----:B------:R-:W0:Y:S01]  /*21b0*/  LDC.64 R46, c[0x0][0x5b0] ;  /* 0x00016c00ff2e7b82 */ /* 0x000e220000000a00 */
[----:B------:R-:W-:Y:S01]  /*21c0*/  ULDC.64 UR4, c[0x0][0x5b8] ;  /* 0x00016e0000047ab9 */ /* 0x000fe20000000a00 */
[----:B------:R-:W-:Y:S01]  /*21d0*/  ISETP.GE.AND P1, PT, R21, 0x1, PT ;  /* 0x000000011500780c */ /* 0x000fe20003f26270 */
[----:B------:R-:W-:Y:S01]  /*21e0*/  IMAD R2, R12, UR4, RZ ;  /* 0x000000040c027c24 */ /* 0x000fe2000f8e02ff */
[----:B------:R-:W-:Y:S01]  /*21f0*/  BSSY B1, `(.L_x_31) ;  /* 0x000000e000017945 */ /* 0x000fe20003800000 */
[C---:B------:R-:W-:Y:S01]  /*2200*/  IMAD.WIDE.U32 R12, R43.reuse, UR4, R4 ;  /* 0x000000042b0c7c25 */ /* 0x040fe2000f8e0004 */
[----:B------:R-:W-:Y:S02]  /*2210*/  ISETP.LT.OR P2, PT, R42, 0x1, !P1 ;  /* 0x000000012a00780c */ /* 0x000fe40004f41670 */
[----:B------:R-:W1:Y:S01]  /*2220*/  LDC.64 R48, c[0x0][0x5a8] ;  /* 0x00016a00ff307b82 */ /* 0x000e620000000a00 */
[----:B------:R-:W-:Y:S02]  /*2230*/  IMAD R5, R43, UR5, R2 ;  /* 0x000000052b057c24 */ /* 0x000fe4000f8e0202 */
[----:B------:R-:W-:-:S02]  /*2240*/  IMAD.MOV.U32 R4, RZ, RZ, R12 ;  /* 0x000000ffff047224 */ /* 0x000fc400078e000c */
[----:B------:R-:W-:Y:S02]  /*2250*/  IMAD.IADD R5, R13, 0x1, R5 ;  /* 0x000000010d057824 */ /* 0x000fe400078e0205 */
[-C--:B0-----:R-:W-:Y:S02]  /*2260*/  IMAD R14, R7, R46.reuse, RZ ;  /* 0x0000002e070e7224 */ /* 0x081fe400078e02ff */
[----:B------:R-:W-:-:S04]  /*2270*/  IMAD.WIDE.U32 R2, R6, R46, R4 ;  /* 0x0000002e06027225 */ /* 0x000fc800078e0004 */
[----:B------:R-:W-:Y:S01]  /*2280*/  IMAD R41, R6, R47, R14 ;  /* 0x0000002f06297224 */ /* 0x000fe200078e020e */
[----:B-1----:R-:W-:-:S04]  /*2290*/  IADD3 R14, P0, R2, R48, RZ ;  /* 0x00000030020e7210 */ /* 0x002fc80007f1e0ff */
[----:B------:R-:W-:Y:S01]  /*22a0*/  IADD3.X R15, R49, R3, R41, P0, !PT ;  /* 0x00000003310f7210 */ /* 0x000fe200007fe429 */
[----:B------:R-:W-:Y:S08]  /*22b0*/  @P2 BRA `(.L_x_32) ;  /* 0x0000000000042947 */ /* 0x000ff00003800000 */
[----:B------:R0:W5:Y:S02]  /*22c0*/  LDG.E.U8 R45, desc[UR38][R14.64] ;  /* 0x000000260e2d7981 */ /* 0x000164000c1e1100 */
.L_x_32:
[----:B------:R-:W-:Y:S05]  /*22d0*/  BSYNC B1 ;  /* 0x0000000000017941 */ /* 0x000fea0003800000 */
.L_x_31:
[----:B-----5:R-:W-:Y:S01]  /*22e0*/  LOP3.LUT R7, R45, 0xffff, RZ, 0xc0, !PT ;  /* 0x0000ffff2d077812 */ /* 0x020fe200078ec0ff */
[----:B------:R-:W-:Y:S01]  /*22f0*/  IMAD.SHL.U32 R2, R46, 0x8, RZ ;  /* 0x000000082e027824 */ /* 0x000fe200078e00ff */
[----:B------:R-:W-:Y:S01]  /*2300*/  ISETP.GE.AND P0, PT, R21, 0x9, PT ;  /* 0x000000091500780c */ /* 0x000fe20003f06270 */
[----:B------:R-:W-:Y:S01]  /*2310*/  BSSY B1, `(.L_x_33) ;  /* 0x000000e000017945 */ /* 0x000fe20003800000 */
[----:B------:R-:W-:Y:S02]  /*2320*/  PRMT R20, R7, 0x8880, RZ ;  /* 0x0000888007147816 */ /* 0x000fe400000000ff */
[----:B------:R-:W-:Y:S02]  /*2330*/  ISETP.LT.OR P3, PT, R42, 0x2, !P1 ;  /* 0x000000022a00780c */ /* 0x000fe40004f61670 */
[----:B------:R-:W-:Y:S01]  /*2340*/  SHF.L.U64.HI R3, R46, 0x3, R47 ;  /* 0x000000032e037819 */ /* 0x000fe2000001022f */
[----:B------:R-:W-:-:S04]  /*2350*/  IMAD R7, R20, R35, RZ ;  /* 0x0000002314077224 */ /* 0x000fc800078e02ff */
[----:B------:R-:W-:Y:S02]  /*2360*/  @!P2 IMAD R21, R24, R34, R7 ;  /* 0x000000221815a224 */ /* 0x000fe400078e0207 */
[----:B------:R-:W-:-:S03]  /*2370*/  IMAD.WIDE.U32 R2, R6, R46, R2 ;  /* 0x0000002e06027225 */ /* 0x000fc600078e0002 */
[----:B------:R1:W-:Y:S01]  /*2380*/  @!P2 STG.E.U8 desc[UR38][R8.64], R21 ;  /* 0x000000150800a986 */ /* 0x0003e2000c101126 */
[----:B------:R-:W-:Y:S01]  /*2390*/  IMAD.IADD R3, R41, 0x1, R3 ;  /* 0x0000000129037824 */ /* 0x000fe200078e0203 */
[----:B------:R-:W-:Y:S01]  /*23a0*/  IADD3 R12, P4, P5, R12, R48, R2 ;  /* 0x000000300c0c7210 */ /* 0x000fe20007d9e002 */
[----:B------:R-:W-:-:S12]  /*23b0*/  @P3 BRA `(.L_x_34) ;  /* 0x00000000000c3947 */ /* 0x000fd80003800000 */
[----:B------:R-:W2:Y:S02]  /*23c0*/  LDG.E.U8 R45, desc[UR38][R14.64+0x1] ;  /* 0x000001260e2d7981 */ /* 0x000ea4000c1e1100 */
[----:B--2---:R-:W-:-:S05]  /*23d0*/  PRMT R2, R45, 0x8880, RZ ;  /* 0x000088802d027816 */ /* 0x004fca00000000ff */
[----:B------:R-:W-:-:S07]  /*23e0*/  IMAD R7, R2, R35, RZ ;  /* 0x0000002302077224 */ /* 0x000fce00078e02ff */
.L_x_34:
[----:B------:R-:W-:Y:S05]  /*23f0*/  BSYNC B1 ;  /* 0x0000000000017941 */ /* 0x000fea0003800000 */
.L_x_33:
[C---:B------:R-:W-:Y:S01]  /*2400*/  ISETP.LT.OR P2, PT, R42.reuse, 0x1, !P0 ;  /* 0x000000012a00780c */ /* 0x040fe20004741670 */
[----:B------:R-:W-:Y:S01]  /*2410*/  @!P3 IMAD R25, R25, R34, R7 ;  /* 0x000000221919b224 */ /* 0x000fe200078e0207 */
[----:B------:R-:W-:Y:S01]  /*2420*/  BSSY B1, `(.L_x_35) ;  /* 0x000000b000017945 */ /* 0x000fe20003800000 */
[----:B------:R-:W-:Y:S02]  /*2430*/  IADD3.X R13, R5, R49, R3, P4, P5 ;  /* 0x00000031050d7210 */ /* 0x000fe400027ea403 */
[C---:B------:R-:W-:Y:S01]  /*2440*/  ISETP.LT.OR P4, PT, R42.reuse, 0x2, !P0 ;  /* 0x000000022a00780c */ /* 0x040fe20004781670 */
[----:B------:R2:W-:Y:S01]  /*2450*/  @!P3 STG.E.U8 desc[UR38][R8.64+0x1], R25 ;  /* 0x000001190800b986 */ /* 0x0005e2000c101126 */
[C---:B------:R-:W-:Y:S02]  /*2460*/  ISETP.LT.OR P3, PT, R42.reuse, 0x9, !P1 ;  /* 0x000000092a00780c */ /* 0x040fe40004f61670 */
[C---:B------:R-:W-:Y:S02]  /*2470*/  ISETP.LT.OR P1, PT, R42.reuse, 0xa, !P1 ;  /* 0x0000000a2a00780c */ /* 0x040fe40004f21670 */
[----:B------:R-:W-:-:S02]  /*2480*/  ISETP.LT.OR P5, PT, R42, 0x9, !P0 ;  /* 0x000000092a00780c */ /* 0x000fc400047a1670 */
[----:B------:R-:W-:Y:S11]  /*2490*/  @P2 BRA `(.L_x_36) ;  /* 0x00000000000c2947 */ /* 0x000ff60003800000 */
[----:B------:R-:W3:Y:S02]  /*24a0*/  LDG.E.U8 R45, desc[UR38][R12.64] ;  /* 0x000000260c2d7981 */ /* 0x000ee4000c1e1100 */
[----:B---3--:R-:W-:-:S05]  /*24b0*/  PRMT R2, R45, 0x8880, RZ ;  /* 0x000088802d027816 */ /* 0x008fca00000000ff */
[----:B------:R-:W-:-:S07]  /*24c0*/  IMAD R7, R2, R35, RZ ;  /* 0x0000002302077224 */ /* 0x000fce00078e02ff */
.L_x_36:
[----:B------:R-:W-:Y:S05]  /*24d0*/  BSYNC B1 ;  /* 0x0000000000017941 */ /* 0x000fea0003800000 */
.L_x_35:
[----:B------:R-:W-:Y:S01]  /*24e0*/  @!P2 IMAD R3, R26, R34, R7 ;  /* 0x000000221a03a224 */ /* 0x000fe200078e0207 */
[----:B------:R-:W-:Y:S04]  /*24f0*/  BSSY B1, `(.L_x_37) ;  /* 0x0000006000017945 */ /* 0x000fe80003800000 */
[----:B------:R3:W-:Y:S01]  /*2500*/  @!P2 STG.E.U8 desc[UR38][R10.64], R3 ;  /* 0x000000030a00a986 */ /* 0x0007e2000c101126 */
[----:B------:R-:W-:Y:S05]  /*2510*/  @P4 BRA `(.L_x_38) ;  /* 0x00000000000c4947 */ /* 0x000fea0003800000 */
[----:B------:R-:W4:Y:S02]  /*2520*/  LDG.E.U8 R45, desc[UR38][R12.64+0x1] ;  /* 0x000001260c2d7981 */ /* 0x000f24000c1e1100 */
[----:B----4-:R-:W-:-:S05]  /*2530*/  PRMT R2, R45, 0x8880, RZ ;  /* 0x000088802d027816 */ /* 0x010fca00000000ff */
[----:B------:R-:W-:-:S07]  /*2540*/  IMAD R7, R2, R35, RZ ;  /* 0x0000002302077224 */ /* 0x000fce00078e02ff */
.L_x_38:
[----:B------:R-:W-:Y:S05]  /*2550*/  BSYNC B1 ;  /* 0x0000000000017941 */ /* 0x000fea0003800000 */
.L_x_37:
[----:B------:R-:W-:Y:S01]  /*2560*/  @!P4 IMAD R27, R27, R34, R7 ;  /* 0x000000221b1bc224 */ /* 0x000fe200078e0207 */
[----:B------:R-:W-:Y:S04]  /*2570*/  BSSY B1, `(.L_x_39) ;  /* 0x0000006000017945 */ /* 0x000fe80003800000 */
[----:B------:R4:W-:Y:S01]  /*2580*/  @!P4 STG.E.U8 desc[UR38][R10.64+0x1], R27 ;  /* 0x0000011b0a00c986 */ /* 0x0009e2000c101126 */
[----:B------:R-:W-:Y:S05]  /*2590*/  @P3 BRA `(.L_x_40) ;  /* 0x00000000000c3947 */ /* 0x000fea0003800000 */
[----:B------:R-:W5:Y:S02]  /*25a0*/  LDG.E.U8 R45, desc[UR38][R14.64+0x8] ;  /* 0x000008260e2d7981 */ /* 0x000f64000c1e1100 */
[----:B-----5:R-:W-:-:S05]  /*25b0*/  PRMT R2, R45, 0x8880, RZ ;  /* 0x000088802d027816 */ /* 0x020fca00000000ff */
[----:B------:R-:W-:-:S07]  /*25c0*/  IMAD R7, R2, R35, RZ ;  /* 0x0000002302077224 */ /* 0x000fce00078e02ff */
.L_x_40:
[----:B------:R-:W-:Y:S05]  /*25d0*/  BSYNC B1 ;  /* 0x0000000000017941 */ /* 0x000fea0003800000 */
.L_x_39:
[----:B---3--:R-:W-:Y:S01]  /*25e0*/  @!P3 IMAD R3, R28, R34, R7 ;  /* 0x000000221c03b224 */ /* 0x008fe200078e0207 */
[----:B------:R-:W-:Y:S04]  /*25f0*/  BSSY B1, `(.L_x_41) ;  /* 0x0000006000017945 */ /* 0x000fe80003800000 */
[----:B------:R3:W-:Y:S01]  /*2600*/  @!P3 STG.E.U8 desc[UR38][R8.64+0x8], R3 ;  /* 0x000008030800b986 */ /* 0x0007e2000c101126 */
[----:B------:R-:W-:Y:S05]  /*2610*/  @P1 BRA `(.L_x_42) ;  /* 0x00000000000c1947 */ /* 0x000fea0003800000 */
[----:B------:R-:W5:Y:S02]  /*2620*/  LDG.E.U8 R45, desc[UR38][R14.64+0x9] ;  /* 0x000009260e2d7981 */ /* 0x000f64000c1e1100 */
[----:B-----5:R-:W-:-:S05]  /*2630*/  PRMT R2, R45, 0x8880, RZ ;  /* 0x000088802d027816 */ /* 0x020fca00000000ff */
[----:B------:R-:W-:-:S07]  /*2640*/  IMAD R7, R2, R35, RZ ;  /* 0x0000002302077224 */ /* 0x000fce00078e02ff */
.L_x_42:
[----:B------:R-:W-:Y:S05]  /*2650*/  BSYNC B1 ;  /* 0x0000000000017941 */ /* 0x000fea0003800000 */
.L_x_41:
[----:B------:R-:W-:Y:S01]  /*2660*/  @!P1 IMAD R29, R29, R34, R7 ;  /* 0x000000221d1d9224 */ /* 0x000fe200078e0207 */
[----:B------:R-:W-:Y:S04]  /*2670*/  BSSY B1, `(.L_x_43) ;  /* 0x0000006000017945 */ /* 0x000fe80003800000 */
[----:B------:R0:W-:Y:S01]  /*2680*/  @!P1 STG.E.U8 desc[UR38][R8.64+0x9], R29 ;  /* 0x0000091d08009986 */ /* 0x0001e2000c101126 */
[----:B------:R-:W-:Y:S05]  /*2690*/  @P5 BRA `(.L_x_44) ;  /* 0x00000000000c5947 */ /* 0x000fea0003800000 */
[----:B------:R-:W5:Y:S02]  /*26a0*/  LDG.E.U8 R45, desc[UR38][R12.64+0x8] ;  /* 0x000008260c2d7981 */ /* 0x000f64000c1e1100 */
[----:B-----5:R-:W-:-:S05]  /*26b0*/  PRMT R2, R45, 0x8880, RZ ;  /* 0x000088802d027816 */ /* 0x020fca00000000ff */
[----:B------:R-:W-:-:S07]  /*26c0*/  IMAD R7, R2, R35, RZ ;  /* 0x0000002302077224 */ /* 0x000fce00078e02ff */
.L_x_44:
[----:B------:R-:W-:Y:S05]  /*26d0*/  BSYNC B1 ;  /* 0x0000000000017941 */ /* 0x000fea0003800000 */
.L_x_43:
[----:B---3--:R-:W-:Y:S01]  /*26e0*/  @!P5 IMAD R3, R30, R34, R7 ;  /* 0x000000221e03d224 */ /* 0x008fe200078e0207 */
[----:B------:R-:W-:Y:S01]  /*26f0*/  ISETP.LT.OR P0, PT, R42, 0xa, !P0 ;  /* 0x0000000a2a00780c */ /* 0x000fe20004701670 */
[----:B------:R-:W-:Y:S03]  /*2700*/  BSSY B1, `(.L_x_45) ;  /* 0x0000006000017945 */ /* 0x000fe60003800000 */
[----:B------:R3:W-:Y:S09]  /*2710*/  @!P5 STG.E.U8 desc[UR38][R10.64+0x8], R3 ;  /* 0x000008030a00d986 */ /* 0x0007f2000c101126 */
[----:B------:R-:W-:Y:S05]  /*2720*/  @P0 BRA `(.L_x_46) ;  /* 0x00000000000c0947 */ /* 0x000fea0003800000 */
[----:B------:R-:W5:Y:S02]  /*2730*/  LDG.E.U8 R45, desc[UR38][R12.64+0x9] ;  /* 0x000009260c2d7981 */ /* 0x000f64000c1e1100 */
[----:B-----5:R-:W-:-:S05]  /*2740*/  PRMT R2, R45, 0x8880, RZ ;  /* 0x000088802d027816 */ /* 0x020fca00000000ff */
[----:B------:R-:W-:-:S07]  /*2750*/  IMAD R7, R2, R35, RZ ;  /* 0x0000002302077224 */ /* 0x000fce00078e02ff */
.L_x_46:
[----:B------:R-:W-:Y:S05]  /*2760*/  BSYNC B1 ;  /* 0x0000000000017941 */ /* 0x000fea0003800000 */
.L_x_45:
[----:B------:R-:W-:Y:S01]  /*2770*/  IMAD R7, R31, R34, R7 ;  /* 0x000000221f077224 */ /* 0x000fe200078e0207 */
[----:B------:R-:W-:Y:S06]  /*2780*/  @P0 BRA `(.L_x_47) ;  /* 0x0000000000700947 */ /* 0x000fec0003800000 */
[----:B------:R0:W-:Y:S01]  /*2790*/  STG.E.U8 desc[UR38][R10.64+0x9], R7 ;  /* 0x000009070a007986 */ /* 0x0001e2000c101126 */
[----:B------:R-:W-:Y:S05]  /*27a0*/  BRA `(.L_x_47) ;  /* 0x0000000000687947 */ /* 0x000fea0003800000 */
.L_x_30:
[C---:B------:R-:W-:Y:S02]  /*27b0*/  ISETP.GE.AND P1, PT, R21.reuse, 0x1, PT ;  /* 0x000000011500780c */ /* 0x040fe40003f26270 */
[----:B------:R-:W-:Y:S02]  /*27c0*/  ISETP.GE.AND P0, PT, R21, 0x9, PT ;  /* 0x000000091500780c */ /* 0x000fe40003f06270 */
[C---:B------:R-:W-:Y:S02]  /*27d0*/  ISETP.LT.OR P3, PT, R42.reuse, 0x1, !P1 ;  /* 0x000000012a00780c */ /* 0x040fe40004f61670 */
[C---:B------:R-:W-:Y:S02]  /*27e0*/  ISETP.LT.OR P4, PT, R42.reuse, 0x2, !P1 ;  /* 0x000000022a00780c */ /* 0x040fe40004f81670 */
[C---:B------:R-:W-:Y:S02]  /*27f0*/  ISETP.LT.OR P2, PT, R42.reuse, 0x1, !P0 ;  /* 0x000000012a00780c */ /* 0x040fe40004741670 */
[----:B------:R-:W-:-:S07]  /*2800*/  ISETP.LT.OR P5, PT, R42, 0x9, !P0 ;  /* 0x000000092a00780c */ /* 0x000fce00047a1670 */
[-C--:B------:R-:W-:Y:S02]  /*2810*/  @!P3 IMAD R3, R24, R34.reuse, RZ ;  /* 0x000000221803b224 */ /* 0x080fe400078e02ff */
[-C--:B------:R-:W-:Y:S02]  /*2820*/  @!P4 IMAD R25, R25, R34.reuse, RZ ;  /* 0x000000221919c224 */ /* 0x080fe400078e02ff */
[----:B------:R-:W-:Y:S01]  /*2830*/  @!P2 IMAD R5, R26, R34, RZ ;  /* 0x000000221a05a224 */ /* 0x000fe200078e02ff */
[----:B------:R0:W-:Y:S01]  /*2840*/  @!P3 STG.E.U8 desc[UR38][R8.64], R3 ;  /* 0x000000030800b986 */ /* 0x0001e2000c101126 */
[C---:B------:R-:W-:Y:S02]  /*2850*/  ISETP.LT.OR P3, PT, R42.reuse, 0x9, !P1 ;  /* 0x000000092a00780c */ /* 0x040fe40004f61670 */
[C---:B------:R-:W-:Y:S01]  /*2860*/  ISETP.LT.OR P1, PT, R42.reuse, 0xa, !P1 ;  /* 0x0000000a2a00780c */ /* 0x040fe20004f21670 */
[----:B------:R1:W-:Y:S01]  /*2870*/  @!P4 STG.E.U8 desc[UR38][R8.64+0x1], R25 ;  /* 0x000001190800c986 */ /* 0x0003e2000c101126 */
[----:B------:R-:W-:-:S02]  /*2880*/  ISETP.LT.OR P4, PT, R42, 0x2, !P0 ;  /* 0x000000022a00780c */ /* 0x000fc40004781670 */
[----:B------:R-:W-:Y:S01]  /*2890*/  ISETP.LT.OR P0, PT, R42, 0xa, !P0 ;  /* 0x0000000a2a00780c */ /* 0x000fe20004701670 */
[----:B------:R1:W-:Y:S01]  /*28a0*/  @!P2 STG.E.U8 desc[UR38][R10.64], R5 ;  /* 0x000000050a00a986 */ /* 0x0003e2000c101126 */
[----:B0-----:R-:W-:-:S05]  /*28b0*/  @!P5 IMAD R3, R30, R34, RZ ;  /* 0x000000221e03d224 */ /* 0x001fca00078e02ff */
[-C--:B------:R-:W-:Y:S02]  /*28c0*/  @!P3 IMAD R7, R28, R34.reuse, RZ ;  /* 0x000000221c07b224 */ /* 0x080fe400078e02ff */
[-C--:B------:R-:W-:Y:S02]  /*28d0*/  @!P1 IMAD R29, R29, R34.reuse, RZ ;  /* 0x000000221d1d9224 */ /* 0x080fe400078e02ff */
[-C--:B------:R-:W-:Y:S02]  /*28e0*/  @!P4 IMAD R27, R27, R34.reuse, RZ ;  /* 0x000000221b1bc224 */ /* 0x080fe400078e02ff */
[----:B------:R-:W-:-:S03]  /*28f0*/  @!P0 IMAD R31, R31, R34, RZ ;  /* 0x000000221f1f8224 */ /* 0x000fc600078e02ff */
[----:B------:R1:W-:Y:S04]  /*2900*/  @!P4 STG.E.U8 desc[UR38][R10.64+0x1], R27 ;  /* 0x0000011b0a00c986 */ /* 0x0003e8000c101126 */
[----:B------:R1:W-:Y:S04]  /*2910*/  @!P3 STG.E.U8 desc[UR38][R8.64+0x8], R7 ;  /* 0x000008070800b986 */ /* 0x0003e8000c101126 */
[----:B------:R1:W-:Y:S04]  /*2920*/  @!P1 STG.E.U8 desc[UR38][R8.64+0x9], R29 ;  /* 0x0000091d08009986 */ /* 0x0003e8000c101126 */
[----:B------:R1:W-:Y:S04]  /*2930*/  @!P5 STG.E.U8 desc[UR38][R10.64+0x8], R3 ;  /* 0x000008030a00d986 */ /* 0x0003e8000c101126 */
[----:B------:R1:W-:Y:S02]  /*2940*/  @!P0 STG.E.U8 desc[UR38][R10.64+0x9], R31 ;  /* 0x0000091f0a008986 */ /* 0x0003e4000c101126 */
.L_x_47:
[----:B------:R-:W-:Y:S05]  /*2950*/  BSYNC B0 ;  /* 0x0000000000007941 */ /* 0x000fea0003800000 */
.L_x_29:
[----:B------:R-:W-:Y:S01]  /*2960*/  IADD3 R16, P0, R16, UR36, RZ ;  /* 0x0000002410107c10 */ /* 0x000fe2000ff1e0ff */
[----:B------:R-:W-:Y:S01]  /*2970*/  ULDC.64 UR4, c[0x0][0x650] ;  /* 0x0001940000047ab9 */ /* 0x000fe20000000a00 */
[----:B------:R-:W-:Y:S01]  /*2980*/  PRMT R2, RZ, 0x7610, R2 ;  /* 0x00007610ff027816 */ /* 0x000fe20000000002 */
[----:B------:R-:W-:Y:S01]  /*2990*/  IMAD.MOV.U32 R42, RZ, RZ, -0x1 ;  /* 0xffffffffff2a7424 */ /* 0x000fe200078e00ff */
[----:B------:R-:W-:Y:S01]  /*29a0*/  IADD3.X R17, R17, UR42, RZ, P0, !PT ;  /* 0x0000002a11117c10 */ /* 0x000fe200087fe4ff */
[----:B------:R-:W-:Y:S01]  /*29b0*/  IMAD.MOV.U32 R43, RZ, RZ, -0x1 ;  /* 0xffffffffff2b7424 */ /* 0x000fe200078e00ff */
[----:B------:R-:W-:-:S04]  /*29c0*/  ISETP.GE.U32.AND P0, PT, R16, UR4, PT ;  /* 0x0000000410007c0c */ /* 0x000fc8000bf06070 */
[----:B------:R-:W-:-:S13]  /*29d0*/  ISETP.GE.U32.AND.EX P0, PT, R17, UR5, PT, P0 ;  /* 0x0000000511007c0c */ /* 0x000fda000bf06100 */
[----:B------:R-:W-:Y:S05]  /*29e0*/  @P0 BRA `(.L_x_48) ;  /* 0x00000004004c0947 */ /* 0x000fea0003800000 */
[----:B012---:R-:W0:Y:S01]  /*29f0*/  LDC.64 R8, c[0x0][0x628] ;  /* 0x00018a00ff087b82 */ /* 0x007e220000000a00 */
[----:B------:R-:W1:Y:S01]  /*2a00*/  S2R R14, SR_CTAID.X ;  /* 0x00000000000e7919 */ /* 0x000e620000002500 */
[----:B------:R-:W-:Y:S02]  /*2a10*/  IMAD.MOV.U32 R6, RZ, RZ, R16 ;  /* 0x000000ffff067224 */ /* 0x000fe400078e0010 */
[----:B------:R-:W-:Y:S01]  /*2a20*/  IMAD.MOV.U32 R7, RZ, RZ, R17 ;  /* 0x000000ffff077224 */ /* 0x000fe200078e0011 */
[----:B------:R-:W2:Y:S03]  /*2a30*/  S2R R15, SR_CTAID.Y ;  /* 0x00000000000f7919 */ /* 0x000ea60000002600 */
[----:B------:R-:W1:Y:S08]  /*2a40*/  LDC R0, c[0x0][0x630] ;  /* 0x00018c00ff007b82 */ /* 0x000e700000000800 */
[----:B------:R-:W1:Y:S01]  /*2a50*/  LDC.64 R12, c[0x0][0x620] ;  /* 0x00018800ff0c7b82 */ /* 0x000e620000000a00 */
[----:B0-----:R-:W-:-:S04]  /*2a60*/  ISETP.NE.U32.AND P0, PT, R8, RZ, PT ;  /* 0x000000ff0800720c */ /* 0x001fc80003f05070 */
[----:B------:R-:W-:-:S13]  /*2a70*/  ISETP.NE.AND.EX P0, PT, R9, RZ, PT, P0 ;  /* 0x000000ff0900720c */ /* 0x000fda0003f05300 */
[----:B-12---:R-:W-:Y:S05]  /*2a80*/  @!P0 BRA `(.L_x_49) ;  /* 0x0000000000288947 */ /* 0x006fea0003800000 */
[----:B---3--:R-:W0:Y:S02]  /*2a90*/  LDC R3, c[0x0][0x634] ;  /* 0x00018d00ff037b82 */ /* 0x008e240000000800 */
[----:B0-----:R-:W-:-:S05]  /*2aa0*/  IADD3 R7, P0, R16, R3, RZ ;  /* 0x0000000310077210 */ /* 0x001fca0007f1e0ff */
[----:B----4-:R-:W-:-:S04]  /*2ab0*/  IMAD.X R11, RZ, RZ, R17, P0 ;  /* 0x000000ffff0b7224 */ /* 0x010fc800000e0611 */
[----:B------:R-:W-:-:S04]  /*2ac0*/  IMAD.WIDE.U32 R2, R11, R8, RZ ;  /* 0x000000080b027225 */ /* 0x000fc800078e00ff */
[----:B------:R-:W-:-:S04]  /*2ad0*/  IMAD.WIDE.U32 R4, P0, R7, R9, R2 ;  /* 0x0000000907047225 */ /* 0x000fc80007800002 */
[----:B------:R-:W-:-:S04]  /*2ae0*/  IMAD.WIDE.U32 R2, R7, R8, RZ ;  /* 0x0000000807027225 */ /* 0x000fc800078e00ff */
[----:B------:R-:W-:Y:S01]  /*2af0*/  IMAD.X R7, RZ, RZ, RZ, P0 ;  /* 0x000000ffff077224 */ /* 0x000fe200000e06ff */
[----:B------:R-:W-:Y:S01]  /*2b00*/  IADD3 RZ, P0, R3, R4, RZ ;  /* 0x0000000403ff7210 */ /* 0x000fe20007f1e0ff */
[----:B------:R-:W-:-:S04]  /*2b10*/  IMAD.MOV.U32 R6, RZ, RZ, R5 ;  /* 0x000000ffff067224 */ /* 0x000fc800078e0005 */
[----:B------:R-:W-:-:S08]  /*2b20*/  IMAD.WIDE.U32.X R6, R11, R9, R6, P0 ;  /* 0x000000090b067225 */ /* 0x000fd000000e0406 */
.L_x_49:
[-CC-:B------:R-:W-:Y:S01]  /*2b30*/  SHF.R.U64 R43, R6, R0.reuse, R7.reuse ;  /* 0x00000000062b7219 */ /* 0x180fe20000001207 */
[----:B------:R-:W0:Y:S01]  /*2b40*/  LDC.64 R24, c[0x0][0x640] ;  /* 0x00019000ff187b82 */ /* 0x000e220000000a00 */
[----:B------:R-:W-:Y:S01]  /*2b50*/  SHF.R.U32.HI R0, RZ, R0, R7 ;  /* 0x00000000ff007219 */ /* 0x000fe20000011607 */
[----:B------:R-:W-:Y:S01]  /*2b60*/  ULDC UR4, c[0x0][0x150] ;  /* 0x0000540000047ab9 */ /* 0x000fe20000000800 */
[----:B------:R-:W-:Y:S02]  /*2b70*/  IADD3 R5, P0, RZ, -R43, RZ ;  /* 0x8000002bff057210 */ /* 0x000fe40007f1e0ff */
[----:B------:R-:W-:-:S03]  /*2b80*/  I2FP.F32.U32 R6, R14 ;  /* 0x0000000e00067245 */ /* 0x000fc60000201000 */
[----:B------:R-:W1:Y:S01]  /*2b90*/  LDC R4, c[0x0][0x618] ;  /* 0x00018600ff047b82 */ /* 0x000e620000000800 */
[----:B---3--:R-:W-:Y:S02]  /*2ba0*/  IMAD.X R3, RZ, RZ, ~R0, P0 ;  /* 0x000000ffff037224 */ /* 0x008fe400000e0e00 */
[----:B------:R-:W-:Y:S01]  /*2bb0*/  FMUL R6, R6, UR4 ;  /* 0x0000000406067c20 */ /* 0x000fe20008400000 */
[----:B------:R-:W-:Y:S01]  /*2bc0*/  ULDC UR4, c[0x0][0x154] ;  /* 0x0000550000047ab9 */ /* 0x000fe20000000800 */
[-C--:B------:R-:W-:Y:S02]  /*2bd0*/  IMAD R0, R3, R12.reuse, RZ ;  /* 0x0000000c03007224 */ /* 0x080fe400078e02ff */
[C---:B------:R-:W-:Y:S01]  /*2be0*/  IMAD.WIDE.U32 R2, R5.reuse, R12, R16 ;  /* 0x0000000c05027225 */ /* 0x040fe200078e0010 */
[----:B------:R-:W2:Y:S01]  /*2bf0*/  LDC R9, c[0x0][0x608] ;  /* 0x00018200ff097b82 */ /* 0x000ea20000000800 */
[----:B------:R-:W3:Y:S02]  /*2c00*/  F2I.U32.TRUNC.NTZ R6, R6 ;  /* 0x0000000600067305 */ /* 0x000ee4000020f000 */
[----:B------:R-:W-:-:S04]  /*2c10*/  IMAD R5, R5, R13, R0 ;  /* 0x0000000d05057224 */ /* 0x000fc800078e0200 */
[----:B------:R-:W-:Y:S01]  /*2c20*/  IMAD.IADD R3, R3, 0x1, R5 ;  /* 0x0000000103037824 */ /* 0x000fe200078e0205 */
[----:B------:R-:W2:Y:S01]  /*2c30*/  LDC R20, c[0x0][0x658] ;  /* 0x00019600ff147b82 */ /* 0x000ea20000000800 */
[----:B------:R-:W-:Y:S02]  /*2c40*/  I2FP.F32.U32 R5, R15 ;  /* 0x0000000f00057245 */ /* 0x000fe40000201000 */
[----:B0-----:R-:W-:-:S03]  /*2c50*/  ISETP.NE.U32.AND P0, PT, R24, RZ, PT ;  /* 0x000000ff1800720c */ /* 0x001fc60003f05070 */
[----:B------:R-:W-:Y:S01]  /*2c60*/  FMUL R5, R5, UR4 ;  /* 0x0000000405057c20 */ /* 0x000fe20008400000 */
[----:B------:R-:W-:Y:S01]  /*2c70*/  ISETP.NE.AND.EX P0, PT, R25, RZ, PT, P0 ;  /* 0x000000ff1900720c */ /* 0x000fe20003f05300 */
[----:B------:R-:W0:Y:S01]  /*2c80*/  LDC R7, c[0x0][0x144] ;  /* 0x00005100ff077b82 */ /* 0x000e220000000800 */
[-CC-:B-1----:R-:W-:Y:S01]  /*2c90*/  SHF.R.U32.HI R0, RZ, R4.reuse, R3.reuse ;  /* 0x00000004ff007219 */ /* 0x182fe20000011603 */
[----:B---3--:R-:W-:Y:S01]  /*2ca0*/  IMAD.MOV R6, RZ, RZ, -R6 ;  /* 0x000000ffff067224 */ /* 0x008fe200078e0a06 */
[----:B----4-:R-:W-:-:S05]  /*2cb0*/  SHF.R.U64 R11, R2, R4, R3 ;  /* 0x00000004020b7219 */ /* 0x010fca0000001203 */
[----:B------:R-:W1:Y:S01]  /*2cc0*/  LDC R12, c[0x0][0x148] ;  /* 0x00005200ff0c7b82 */ /* 0x000e620000000800 */
[-CC-:B--2---:R-:W-:Y:S02]  /*2cd0*/  SHF.R.U64 R8, R11, R9.reuse, R0.reuse ;  /* 0x000000090b087219 */ /* 0x184fe40000001200 */
[----:B------:R-:W-:Y:S02]  /*2ce0*/  SHF.R.U32.HI R3, RZ, R9, R0 ;  /* 0x00000009ff037219 */ /* 0x000fe40000011600 */
[----:B------:R2:W3:Y:S03]  /*2cf0*/  F2I.U32.TRUNC.NTZ R0, R5 ;  /* 0x0000000500007305 */ /* 0x0004e6000020f000 */
[----:B------:R-:W4:Y:S01]  /*2d00*/  LDC R21, c[0x0][0x648] ;  /* 0x00019200ff157b82 */ /* 0x000f220000000800 */
[-CC-:B------:R-:W-:Y:S02]  /*2d10*/  SHF.R.U64 R10, R8, R20.reuse, R3.reuse ;  /* 0x00000014080a7219 */ /* 0x180fe40000001203 */
[----:B------:R-:W-:-:S03]  /*2d20*/  SHF.R.U32.HI R3, RZ, R20, R3 ;  /* 0x00000014ff037219 */ /* 0x000fc60000011603 */
[----:B------:R-:W-:Y:S02]  /*2d30*/  IMAD.MOV.U32 R2, RZ, RZ, R10 ;  /* 0x000000ffff027224 */ /* 0x000fe400078e000a */
[----:B------:R-:W1:Y:S01]  /*2d40*/  LDC R26, c[0x0][0x638] ;  /* 0x00018e00ff1a7b82 */ /* 0x000e620000000800 */
[----:B0-----:R-:W-:-:S07]  /*2d50*/  IMAD R13, R7, R6, R14 ;  /* 0x00000006070d7224 */ /* 0x001fce00078e020e */
[----:B------:R-:W0:Y:S08]  /*2d60*/  LDC R27, c[0x0][0x610] ;  /* 0x00018400ff1b7b82 */ /* 0x000e300000000800 */
[----:B------:R-:W0:Y:S01]  /*2d70*/  LDC R28, c[0x0][0x600] ;  /* 0x00018000ff1c7b82 */ /* 0x000e220000000800 */
[----:B--23--:R-:W-:Y:S05]  /*2d80*/  @!P0 BRA `(.L_x_50) ;  /* 0x0000000000288947 */ /* 0x00cfea0003800000 */
[----:B------:R-:W2:Y:S02]  /*2d90*/  LDC R7, c[0x0][0x64c] ;  /* 0x00019300ff077b82 */ /* 0x000ea40000000800 */
[----:B--2---:R-:W-:-:S05]  /*2da0*/  IADD3 R7, P0, R10, R7, RZ ;  /* 0x000000070a077210 */ /* 0x004fca0007f1e0ff */
        /* <DEDUP_REMOVED lines=8> */
.L_x_50:
[----:B------:R-:W-:Y:S01]  /*2e30*/  ISETP.NE.AND P0, PT, R19, 0x1, PT ;  /* 0x000000011300780c */ /* 0x000fe20003f05270 */
[----:B------:R-:W-:Y:S01]  /*2e40*/  IMAD.MOV R4, RZ, RZ, -R0 ;  /* 0x000000ffff047224 */ /* 0x000fe200078e0a00 */
[----:B----4-:R-:W-:Y:S02]  /*2e50*/  SHF.R.U64 R2, R2, R21, R3 ;  /* 0x0000001502027219 */ /* 0x010fe40000001203 */
[----:B------:R-:W-:Y:S02]  /*2e60*/  LOP3.LUT R0, R8, R51, RZ, 0xc0, !PT ;  /* 0x0000003308007212 */ /* 0x000fe400078ec0ff */
[----:B------:R-:W-:Y:S01]  /*2e70*/  LOP3.LUT R11, R11, R40, RZ, 0xc0, !PT ;  /* 0x000000280b0b7212 */ /* 0x000fe200078ec0ff */
[----:B------:R-:W-:Y:S02]  /*2e80*/  IMAD.MOV R3, RZ, RZ, -R2 ;  /* 0x000000ffff037224 */ /* 0x000fe400078e0a02 */
[----:B------:R-:W-:Y:S02]  /*2e90*/  IMAD R0, R37, R2, R0 ;  /* 0x0000000225007224 */ /* 0x000fe400078e0200 */
[----:B-1----:R-:W-:-:S02]  /*2ea0*/  IMAD R2, R3, R26, R10 ;  /* 0x0000001a03027224 */ /* 0x002fc400078e020a */
[----:B------:R-:W-:Y:S02]  /*2eb0*/  @P0 IMAD R13, R12, R4, R15 ;  /* 0x000000040c0d0224 */ /* 0x000fe400078e020f */
[----:B0-----:R-:W-:Y:S02]  /*2ec0*/  IMAD R3, R2, R28, R11 ;  /* 0x0000001c02037224 */ /* 0x001fe400078e020b */
[----:B------:R-:W-:Y:S02]  /*2ed0*/  IMAD R0, R0, R27, R13 ;  /* 0x0000001b00007224 */ /* 0x000fe400078e020d */
[----:B------:R-:W-:-:S03]  /*2ee0*/  IMAD.MOV.U32 R4, RZ, RZ, 0x1 ;  /* 0x00000001ff047424 */ /* 0x000fc600078e00ff */
[----:B------:R-:W-:Y:S02]  /*2ef0*/  SEL R42, R3, R0, !P0 ;  /* 0x00000000032a7207 */ /* 0x000fe40004000000 */
[----:B------:R-:W-:Y:S02]  /*2f00*/  PRMT R2, R4, 0x7610, R2 ;  /* 0x0000761004027816 */ /* 0x000fe40000000002 */
[----:B------:R-:W-:-:S07]  /*2f10*/  SEL R0, R0, R3, !P0 ;  /* 0x0000000300007207 */ /* 0x000fce0004000000 */
.L_x_48:
[----:B------:R-:W-:Y:S01]  /*2f20*/  LOP3.LUT P0, RZ, R2, 0xff, RZ, 0xc0, !PT ;  /* 0x000000ff02ff7812 */ /* 0x000fe2000780c0ff */
[----:B------:R-:W-:Y:S01]  /*2f30*/  UIMAD.WIDE.U32 UR4, UR41, 0x51eb851f, URZ ;  /* 0x51eb851f290478a5 */ /* 0x000fe2000f8e003f */
[----:B------:R-:W-:-:S03]  /*2f40*/  IMAD.MOV.U32 R41, RZ, RZ, R0 ;  /* 0x000000ffff297224 */ /* 0x000fc600078e0000 */
[----:B------:R-:W-:-:S04]  /*2f50*/  USHF.R.U32.HI UR4, URZ, 0x4, UR5 ;  /* 0x000000043f047899 */ /* 0x000fc80008011605 */
[----:B------:R-:W-:-:S04]  /*2f60*/  UIMAD UR41, UR4, -0x32, UR41 ;  /* 0xffffffce042978a4 */ /* 0x000fc8000f8e0229 */
[----:B------:R-:W-:Y:S08]  /*2f70*/  @P0 BRA `(.L_x_51) ;  /* 0xffffffe800080947 */ /* 0x000ff0000383ffff */
[----:B------:R-:W-:Y:S05]  /*2f80*/  EXIT ;  /* 0x000000000000794d */ /* 0x000fea0003800000 */
.L_x_4:
        /* <DEDUP_REMOVED lines=26> */
.L_x_53:
        /* <DEDUP_REMOVED lines=14> */
[----:B------:R-:W-:Y:S02]  /*3210*/  IMAD R5, R7, R23, R10 ;  /* 0x0000001707057224 */ /* 0x000fe400078e020a */
[----:B------:R-:W-:Y:S02]  /*3220*/  IMAD.MOV.U32 R10, RZ, RZ, 0x1 ;  /* 0x00000001ff0a7424 */ /* 0x000fe400078e00ff */
[----:B------:R-:W-:Y:S01]  /*3230*/  IMAD.IADD R5, R9, 0x1, R5 ;  /* 0x0000000109057824 */ /* 0x000fe200078e0205 */
[----:B------:R-:W4:Y:S04]  /*3240*/  LDC R20, c[0x0][0x608] ;  /* 0x00018200ff147b82 */ /* 0x000f280000000800 */
[----:B0-----:R-:W-:-:S02]  /*3250*/  SHF.R.U64 R12, R8, R24, R5 ;  /* 0x00000018080c7219 */ /* 0x001fc40000001205 */
        /* <DEDUP_REMOVED lines=8> */
[----:B--2---:R-:W-:Y:S01]  /*32e0*/  IMAD R24, R13, R7, R4 ;  /* 0x000000070d187224 */ /* 0x004fe200078e0204 */
[----:B------:R2:W3:Y:S06]  /*32f0*/  F2I.U32.TRUNC.NTZ R21, R8 ;  /* 0x0000000800157305 */ /* 0x0004ec000020f000 */
[----:B------:R-:W1:Y:S01]  /*3300*/  LDC R22, c[0x0][0x600] ;  /* 0x00018000ff167b82 */ /* 0x000e620000000800 */
[-CC-:B----4-:R-:W-:Y:S02]  /*3310*/  SHF.R.U64 R15, R12, R20.reuse, R5.reuse ;  /* 0x000000140c0f7219 */ /* 0x190fe40000001205 */
[----:B------:R-:W-:Y:S01]  /*3320*/  SHF.R.U32.HI R4, RZ, R20, R5 ;  /* 0x00000014ff047219 */ /* 0x000fe20000011605 */
[----:B------:R-:W-:-:S04]  /*3330*/  IMAD.MOV.U32 R20, RZ, RZ, -0x1 ;  /* 0xffffffffff147424 */ /* 0x000fc800078e00ff */
[----:B------:R-:W4:Y:S01]  /*3340*/  LDC R28, c[0x0][0x648] ;  /* 0x00019200ff1c7b82 */ /* 0x000f220000000800 */
[-C--:B0-----:R-:W-:Y:S02]  /*3350*/  SHF.L.U32 R7, R20, R25.reuse, RZ ;  /* 0x0000001914077219 */ /* 0x081fe400000006ff */
[-CC-:B------:R-:W-:Y:S02]  /*3360*/  SHF.R.U64 R20, R15, R25.reuse, R4.reuse ;  /* 0x000000190f147219 */ /* 0x180fe40000001204 */
[-C--:B------:R-:W-:Y:S02]  /*3370*/  SHF.R.U32.HI R5, RZ, R25.reuse, R4 ;  /* 0x00000019ff057219 */ /* 0x080fe40000011604 */
[----:B------:R-:W-:Y:S01]  /*3380*/  SHF.L.U32 R25, R10, R25, RZ ;  /* 0x000000190a197219 */ /* 0x000fe200000006ff */
[----:B------:R-:W0:Y:S01]  /*3390*/  LDC R29, c[0x0][0x638] ;  /* 0x00018e00ff1d7b82 */ /* 0x000e220000000800 */
[----:B------:R-:W-:Y:S01]  /*33a0*/  LOP3.LUT R30, RZ, R7, RZ, 0x33, !PT ;  /* 0x00000007ff1e7212 */ /* 0x000fe200078e33ff */
[----:B------:R-:W-:-:S06]  /*33b0*/  IMAD.MOV.U32 R4, RZ, RZ, R20 ;  /* 0x000000ffff047224 */ /* 0x000fcc00078e0014 */
        /* <DEDUP_REMOVED lines=12> */
.L_x_54:
[----:B------:R-:W-:Y:S01]  /*3480*/  ISETP.NE.AND P0, PT, R19, 0x1, PT ;  /* 0x000000011300780c */ /* 0x000fe20003f05270 */
[----:B-1----:R-:W-:Y:S01]  /*3490*/  VIADD R9, R22, 0xffffffff ;  /* 0xffffffff16097836 */ /* 0x002fe20000000000 */
[----:B----4-:R-:W-:Y:S01]  /*34a0*/  SHF.R.U64 R5, R4, R28, R5 ;  /* 0x0000001c04057219 */ /* 0x010fe20000001205 */
[----:B------:R-:W-:Y:S01]  /*34b0*/  IMAD.MOV R21, RZ, RZ, -R21 ;  /* 0x000000ffff157224 */ /* 0x000fe200078e0a15 */
[----:B------:R-:W-:Y:S01]  /*34c0*/  LOP3.LUT R4, R15, R30, RZ, 0xc0, !PT ;  /* 0x0000001e0f047212 */ /* 0x000fe200078ec0ff */
[----:B------:R-:W-:Y:S02]  /*34d0*/  IMAD.MOV.U32 R8, RZ, RZ, 0x1 ;  /* 0x00000001ff087424 */ /* 0x000fe400078e00ff */
[----:B------:R-:W-:Y:S02]  /*34e0*/  IMAD.MOV R7, RZ, RZ, -R5 ;  /* 0x000000ffff077224 */ /* 0x000fe400078e0a05 */
[----:B------:R-:W-:Y:S01]  /*34f0*/  IMAD R13, R25, R5, R4 ;  /* 0x00000005190d7224 */ /* 0x000fe200078e0204 */
[----:B------:R-:W-:Y:S01]  /*3500*/  LOP3.LUT R5, R12, R9, RZ, 0xc0, !PT ;  /* 0x000000090c057212 */ /* 0x000fe200078ec0ff */
[----:B0-----:R-:W-:-:S02]  /*3510*/  IMAD R4, R7, R29, R20 ;  /* 0x0000001d07047224 */ /* 0x001fc400078e0214 */
[----:B------:R-:W-:Y:S02]  /*3520*/  @P0 IMAD R24, R23, R21, R6 ;  /* 0x0000001517180224 */ /* 0x000fe400078e0206 */
[----:B------:R-:W-:Y:S02]  /*3530*/  IMAD R4, R4, R22, R5 ;  /* 0x0000001604047224 */ /* 0x000fe400078e0205 */
[----:B------:R-:W-:Y:S02]  /*3540*/  IMAD R13, R13, R31, R24 ;  /* 0x0000001f0d0d7224 */ /* 0x000fe400078e0218 */
[----:B------:R-:W-:-:S03]  /*3550*/  IMAD.MOV.U32 R7, RZ, RZ, R14 ;  /* 0x000000ffff077224 */ /* 0x000fc600078e000e */
[----:B------:R-:W-:Y:S02]  /*3560*/  SEL R20, R4, R13, !P0 ;  /* 0x0000000d04147207 */ /* 0x000fe40004000000 */
[----:B------:R-:W-:-:S07]  /*3570*/  SEL R13, R13, R4, !P0 ;  /* 0x000000040d0d7207 */ /* 0x000fce0004000000 */
.L_x_52:
[----:B------:R-:W-:-:S08]  /*3580*/  NOP ;  /* 0x0000000000007918 */ /* 0x000fd00000000000 */
[----:B------:R-:W0:-:S00]  /*3590*/  USETMAXREG.DEALLOC.CTAPOOL 0x28 ;  /* 0x00000028000079c8 */ /* 0x000e0000080e0500 */
[----:B0-----:R-:W-:-:S13]  /*35a0*/  ISETP.NE.AND P0, PT, R0, RZ, PT ;  /* 0x000000ff0000720c */ /* 0x001fda0003f05270 */
[----:B------:R-:W-:Y:S05]  /*35b0*/  @P0 EXIT ;  /* 0x000000000000094d */ /* 0x000fea0003800000 */
[----:B------:R-:W-:Y:S01]  /*35c0*/  LOP3.LUT P0, RZ, R8, 0xff, RZ, 0xc0, !PT ;  /* 0x000000ff08ff7812 */ /* 0x000fe2000780c0ff */
[----:B------:R-:W-:Y:S02]  /*35d0*/  IMAD.MOV.U32 R0, RZ, RZ, 0x1 ;  /* 0x00000001ff007424 */ /* 0x000fe400078e00ff */
[----:B------:R-:W-:-:S10]  /*35e0*/  IMAD.MOV.U32 R11, RZ, RZ, RZ ;  /* 0x000000ffff0b7224 */ /* 0x000fd400078e00ff */
[----:B------:R-:W-:Y:S05]  /*35f0*/  @!P0 BRA `(.L_x_55) ;  /* 0x0000000c001c8947 */ /* 0x000fea0003800000 */
[----:B------:R-:W0:Y:S01]  /*3600*/  LDC R0, c[0x0][0x28c] ;  /* 0x0000a300ff007b82 */ /* 0x000e220000000800 */
[----:B------:R-:W-:Y:S01]  /*3610*/  LOP3.LUT P0, RZ, R2, 0x1f, RZ, 0xc0, !PT ;  /* 0x0000001f02ff7812 */ /* 0x000fe2000780c0ff */
[----:B------:R-:W-:Y:S01]  /*3620*/  ULDC UR5, c[0x0][0x658] ;  /* 0x0001960000057ab9 */ /* 0x000fe20000000800 */
[----:B------:R-:W-:Y:S01]  /*3630*/  UMOV UR6, 0xffffffff ;  /* 0xffffffff00067882 */ /* 0x000fe20000000000 */
[----:B------:R-:W-:Y:S01]  /*3640*/  BSSY B0, `(.L_x_55) ;  /* 0x00000c2000007945 */ /* 0x000fe20003800000 */
[----:B------:R-:W-:Y:S01]  /*3650*/  USHF.L.U32 UR6, UR6, UR5, URZ ;  /* 0x0000000506067299 */ /* 0x000fe2000800063f */
[C---:B------:R-:W-:Y:S01]  /*3660*/  ISETP.NE.AND P2, PT, R3.reuse, RZ, PT ;  /* 0x000000ff0300720c */ /* 0x040fe20003f45270 */
[----:B------:R-:W-:Y:S01]  /*3670*/  IMAD.MOV.U32 R12, RZ, RZ, 0x1 ;  /* 0x00000001ff0c7424 */ /* 0x000fe200078e00ff */
[----:B------:R-:W-:Y:S01]  /*3680*/  ISETP.NE.OR P0, PT, R3, RZ, !P0 ;  /* 0x000000ff0300720c */ /* 0x000fe20004705670 */
[----:B------:R-:W-:Y:S01]  /*3690*/  IMAD.MOV.U32 R11, RZ, RZ, RZ ;  /* 0x000000ffff0b7224 */ /* 0x000fe200078e00ff */
[----:B------:R-:W-:Y:S01]  /*36a0*/  LOP3.LUT R10, R18, 0x2, RZ, 0xfc, !PT ;  /* 0x00000002120a7812 */ /* 0x000fe200078efcff */
[----:B------:R-:W-:Y:S01]  /*36b0*/  ULDC UR4, c[0x0][0x600] ;  /* 0x0001800000047ab9 */ /* 0x000fe20000000800 */
[----:B------:R-:W-:Y:S01]  /*36c0*/  UMOV UR7, 0x1 ;  /* 0x0000000100077882 */ /* 0x000fe20000000000 */
[----:B------:R-:W-:-:S02]  /*36d0*/  UIADD3 UR15, UR4, -0x1, URZ ;  /* 0xffffffff040f7890 */ /* 0x000fc4000fffe03f */
[----:B------:R-:W-:Y:S02]  /*36e0*/  USHF.L.U32 UR17, UR7, UR5, URZ ;  /* 0x0000000507117299 */ /* 0x000fe4000800063f */
[----:B------:R-:W-:Y:S01]  /*36f0*/  ULOP3.LUT UR16, URZ, UR6, URZ, 0x33, !UPT ;  /* 0x000000063f107292 */ /* 0x000fe2000f8e333f */
[----:B------:R-:W-:Y:S01]  /*3700*/  ULDC.64 UR20, c[0x0][0x198] ;  /* 0x0000660000147ab9 */ /* 0x000fe20000000a00 */
[----:B0-----:R-:W-:-:S05]  /*3710*/  VIADD R0, R0, 0x1f ;  /* 0x0000001f00007836 */ /* 0x001fca0000000000 */
[----:B------:R-:W-:-:S04]  /*3720*/  SHF.R.S32.HI R5, RZ, 0x1f, R0 ;  /* 0x0000001fff057819 */ /* 0x000fc80000011400 */
[----:B------:R-:W-:Y:S01]  /*3730*/  LEA.HI R5, R5, R0, RZ, 0x5 ;  /* 0x0000000005057211 */ /* 0x000fe200078f28ff */
[----:B------:R-:W-:-:S03]  /*3740*/  IMAD.MOV.U32 R0, RZ, RZ, 0x1 ;  /* 0x00000001ff007424 */ /* 0x000fc600078e00ff */
[----:B------:R-:W-:-:S05]  /*3750*/  SHF.R.S32.HI R8, RZ, 0x5, R5 ;  /* 0x00000005ff087819 */ /* 0x000fca0000011405 */
[----:B------:R-:W-:-:S07]  /*3760*/  VIADD R9, R8, 0x1 ;  /* 0x0000000108097836 */ /* 0x000fce0000000000 */
.L_x_67:
[----:B------:R-:W-:-:S03]  /*3770*/  UMOV UR4, 0xffffffff ;  /* 0xffffffff00047882 */ /* 0x000fc60000000000 */
[----:B------:R-:W-:Y:S05]  /*3780*/  BRA.DIV UR4, `(.L_x_56) ;  /* 0x0000002a041c7947 */ /* 0x000fea000b800000 */
[----:B------:R-:W-:-:S13]  /*3790*/  ELECT P6, URZ, PT ;  /* 0x00000000003f782f */ /* 0x000fda00038c0000 */
.L_x_124:
[----:B------:R-:W0:Y:S01]  /*37a0*/  LDC R2, c[0x0][0x28c] ;  /* 0x0000a300ff027b82 */ /* 0x000e220000000800 */
[----:B------:R-:W-:Y:S01]  /*37b0*/  BSSY B1, `(.L_x_57) ;  /* 0x0000037000017945 */ /* 0x000fe20003800000 */
[----:B0-----:R-:W-:-:S13]  /*37c0*/  ISETP.LT.OR P6, PT, R2, 0x1, !P6 ;  /* 0x000000010200780c */ /* 0x001fda00077c1670 */
[----:B------:R-:W-:Y:S05]  /*37d0*/  @P6 BRA `(.L_x_58) ;  /* 0x0000000000d06947 */ /* 0x000fea0003800000 */
[----:B------:R-:W-:Y:S02]  /*37e0*/  IMAD.SHL.U32 R20, R20, 0x10, RZ ;  /* 0x0000001014147824 */ /* 0x000fe400078e00ff */
[----:B------:R-:W-:Y:S02]  /*37f0*/  IMAD.SHL.U32 R13, R13, 0x80, RZ ;  /* 0x000000800d0d7824 */ /* 0x000fe400078e00ff */
[----:B------:R-:W-:Y:S02]  /*3800*/  IMAD.MOV.U32 R21, RZ, RZ, RZ ;  /* 0x000000ffff157224 */ /* 0x000fe400078e00ff */
[----:B------:R-:W-:Y:S02]  /*3810*/  IMAD.MOV.U32 R2, RZ, RZ, R9 ;  /* 0x000000ffff027224 */ /* 0x000fe400078e0009 */
[----:B------:R-:W-:Y:S02]  /*3820*/  IMAD.MOV.U32 R3, RZ, RZ, R0 ;  /* 0x000000ffff037224 */ /* 0x000fe400078e0000 */
[----:B------:R-:W-:-:S07]  /*3830*/  IMAD.MOV.U32 R4, RZ, RZ, R11 ;  /* 0x000000ffff047224 */ /* 0x000fce00078e000b */
.L_x_62:
[----:B------:R-:W0:Y:S01]  /*3840*/  S2R R6, SR_CgaCtaId ;  /* 0x0000000000067919 */ /* 0x000e220000008800 */
[----:B------:R-:W-:-:S04]  /*3850*/  MOV R5, 0x400 ;  /* 0x0000040000057802 */ /* 0x000fc80000000f00 */
[----:B0-----:R-:W-:Y:S02]  /*3860*/  LEA R15, R6, R5, 0x18 ;  /* 0x00000005060f7211 */ /* 0x001fe400078ec0ff */
[----:B------:R-:W-:Y:S01]  /*3870*/  SHF.L.U32 R5, R3, 0x1f, RZ ;  /* 0x0000001f03057819 */ /* 0x000fe200000006ff */
[----:B------:R-:W0:Y:S02]  /*3880*/  @!P2 LDC R6, c[0x0][0x500] ;  /* 0x00014000ff06ab82 */ /* 0x000e240000000800 */
[----:B------:R-:W-:-:S04]  /*3890*/  IMAD R14, R4, 0x8, R15 ;  /* 0x00000008040e7824 */ /* 0x000fc800078e020f */
[----:B------:R-:W1:Y:S02]  /*38a0*/  SYNCS.PHASECHK.TRANS64.TRYWAIT P1, [R14+URZ+0x190], R5 ;  /* 0x000190050e0075a7 */ /* 0x000e64000802017f */
[----:B-1----:R-:W-:Y:S05]  /*38b0*/  @!P1 BRA `(.L_x_59) ;  /* 0x0000002400f09947 */ /* 0x002fea0003800000 */
.L_x_125:
[----:B-1----:R-:W-:Y:S01]  /*38c0*/  PRMT R5, R10, 0x9910, RZ ;  /* 0x000099100a057816 */ /* 0x002fe200000000ff */
[----:B0-----:R0:W-:Y:S03]  /*38d0*/  @!P2 SYNCS.ARRIVE.TRANS64 RZ, [R14+URZ], R6 ;  /* 0x000000060effa9a7 */ /* 0x0011e6000800003f */
[----:B------:R-:W-:-:S13]  /*38e0*/  ISETP.NE.AND P1, PT, R5, 0x2, PT ;  /* 0x000000020500780c */ /* 0x000fda0003f25270 */
[----:B0-----:R-:W-:Y:S05]  /*38f0*/  @P1 BRA `(.L_x_60) ;  /* 0x0000000000041947 */ /* 0x001fea0003800000 */
[----:B------:R-:W-:Y:S01]  /*3900*/  BPT.TRAP 0x1 ;  /* 0x000000040000795c */ /* 0x000fe20000300000 */
.L_x_60:
[----:B------:R-:W-:Y:S05]  /*3910*/  @P0 BRA `(.L_x_61) ;  /* 0x0000000000040947 */ /* 0x000fea0003800000 */
[----:B------:R-:W-:Y:S01]  /*3920*/  BPT.TRAP 0x1 ;  /* 0x000000040000795c */ /* 0x000fe20000300000 */
.L_x_61:
[--C-:B------:R-:W-:Y:S01]  /*3930*/  IMAD R5, R4, 0x1000, R15.reuse ;  /* 0x0000100004057824 */ /* 0x100fe200078e020f */
[----:B------:R-:W-:Y:S01]  /*3940*/  R2UR UR9, R14 ;  /* 0x000000000e0972ca */ /* 0x000fe200000e0000 */
[----:B------:R-:W-:Y:S01]  /*3950*/  IMAD R15, R4, 0x200, R15 ;  /* 0x00000200040f7824 */ /* 0x000fe200078e020f */
[----:B------:R-:W-:Y:S01]  /*3960*/  UIADD3 UR4, UP0, UR20, 0xf0, URZ ;  /* 0x000000f014047890 */ /* 0x000fe2000ff1e03f */
[----:B------:R-:W-:Y:S01]  /*3970*/  VIADD R2, R2, 0xffffffff ;  /* 0xffffffff02027836 */ /* 0x000fe20000000000 */
[----:B------:R-:W-:Y:S01]  /*3980*/  R2UR UR5, R5 ;  /* 0x00000000050572ca */ /* 0x000fe200000e0000 */
[----:B------:R-:W-:Y:S01]  /*3990*/  UIADD3 UR22, UP1, UR20, 0x1f0, URZ ;  /* 0x000001f014167890 */ /* 0x000fe2000ff3e03f */
[----:B------:R-:W-:Y:S01]  /*39a0*/  R2UR UR8, R15 ;  /* 0x000000000f0872ca */ /* 0x000fe200000e0000 */
[----:B------:R-:W-:Y:S01]  /*39b0*/  VIADD R4, R4, 0x1 ;  /* 0x0000000104047836 */ /* 0x000fe20000000000 */
[----:B------:R-:W-:Y:S01]  /*39c0*/  R2UR UR11, R13 ;  /* 0x000000000d0b72ca */ /* 0x000fe200000e0000 */
[----:B------:R-:W-:Y:S01]  /*39d0*/  UIADD3.X UR23, URZ, UR21, URZ, UP1, !UPT ;  /* 0x000000153f177290 */ /* 0x000fe20008ffe43f */
[----:B------:R-:W-:Y:S01]  /*39e0*/  R2UR UR10, R21 ;  /* 0x00000000150a72ca */ /* 0x000fe200000e0000 */
[----:B------:R-:W-:Y:S01]  /*39f0*/  UMOV UR6, 0x0 ;  /* 0x0000000000067882 */ /* 0x000fe20000000000 */
[----:B------:R-:W-:Y:S01]  /*3a00*/  R2UR UR12, R7 ;  /* 0x00000000070c72ca */ /* 0x000fe200000e0000 */
[----:B------:R-:W-:Y:S01]  /*3a10*/  UMOV UR7, 0x10000000 ;  /* 0x1000000000077882 */ /* 0x000fe20000000000 */
[----:B------:R-:W-:Y:S01]  /*3a20*/  R2UR UR18, R20 ;  /* 0x00000000141272ca */ /* 0x000fe200000e0000 */
[----:B------:R-:W-:Y:S01]  /*3a30*/  VIADD R21, R21, 0x20 ;  /* 0x0000002015157836 */ /* 0x000fe20000000000 */
[----:B------:R-:W-:Y:S01]  /*3a40*/  ISETP.GT.AND P3, PT, R2, 0x1, PT ;  /* 0x000000010200780c */ /* 0x000fe20003f64270 */
[----:B------:R-:W-:Y:S01]  /*3a50*/  UIADD3 UR13, UR5, 0x400, URZ ;  /* 0x00000400050d7890 */ /* 0x000fe2000fffe03f */
[----:B------:R-:W-:Y:S01]  /*3a60*/  ISETP.NE.AND P1, PT, R4, 0x32, PT ;  /* 0x000000320400780c */ /* 0x000fe20003f25270 */
[----:B------:R-:W-:-:S02]  /*3a70*/  UIADD3.X UR5, URZ, UR21, URZ, UP0, !UPT ;  /* 0x000000153f057290 */ /* 0x000fc400087fe43f */
[----:B------:R-:W-:Y:S01]  /*3a80*/  UIADD3 UR14, UR8, 0x32400, URZ ;  /* 0x00032400080e7890 */ /* 0x000fe2000fffe03f */
[----:B------:R-:W-:Y:S02]  /*3a90*/  SEL R6, RZ, 0x1, P1 ;  /* 0x00000001ff067807 */ /* 0x000fe40000800000 */
[----:B------:R-:W-:Y:S01]  /*3aa0*/  UMOV UR8, UR13 ;  /* 0x0000000d00087c82 */ /* 0x000fe20008000000 */
[----:B------:R-:W-:Y:S02]  /*3ab0*/  SEL R4, R4, RZ, P1 ;  /* 0x000000ff04047207 */ /* 0x000fe40000800000 */
[----:B------:R-:W-:Y:S01]  /*3ac0*/  LOP3.LUT R3, R3, R6, RZ, 0x3c, !PT ;  /* 0x0000000603037212 */ /* 0x000fe200078e3cff */
[----:B------:R0:W-:Y:S02]  /*3ad0*/  UTMALDG.3D [UR8], [UR4], desc[UR6] ;  /* 0x00000608040075b4 */ /* 0x0001e40008011000 */
[----:B0-----:R-:W-:Y:S01]  /*3ae0*/  UMOV UR8, UR14 ;  /* 0x0000000e00087c82 */ /* 0x001fe20008000000 */
[----:B------:R-:W-:-:S02]  /*3af0*/  UMOV UR11, UR18 ;  /* 0x00000012000b7c82 */ /* 0x000fc40008000000 */
[----:B------:R0:W-:Y:S02]  /*3b00*/  UTMALDG.3D [UR8], [UR22], desc[UR6] ;  /* 0x00000608160075b4 */ /* 0x0001e40008011000 */
[----:B0-----:R-:W-:Y:S05]  /*3b10*/  @P3 BRA `(.L_x_62) ;  /* 0xfffffffc00483947 */ /* 0x001fea000383ffff */
.L_x_58:
[----:B------:R-:W-:Y:S05]  /*3b20*/  BSYNC B1 ;  /* 0x0000000000017941 */ /* 0x000fea0003800000 */
.L_x_57:
[----:B------:R-:W-:Y:S01]  /*3b30*/  LOP3.LUT P3, RZ, R12, 0xff, RZ, 0xc0, !PT ;  /* 0x000000ff0cff7812 */ /* 0x000fe2000786c0ff */
[----:B------:R-:W-:Y:S01]  /*3b40*/  IMAD.IADD R4, R8, 0x1, R11 ;  /* 0x0000000108047824 */ /* 0x000fe200078e020b */
[----:B------:R-:W-:Y:S01]  /*3b50*/  IADD3 R16, P4, R16, UR36, RZ ;  /* 0x0000002410107c10 */ /* 0x000fe2000ff9e0ff */
[----:B------:R-:W-:Y:S01]  /*3b60*/  ULDC.64 UR4, c[0x0][0x650] ;  /* 0x0001940000047ab9 */ /* 0x000fe20000000a00 */
[----:B------:R-:W-:Y:S01]  /*3b70*/  BSSY B1, `(.L_x_63) ;  /* 0x000006c000017945 */ /* 0x000fe20003800000 */
[----:B------:R-:W-:Y:S01]  /*3b80*/  IMAD.MOV.U32 R13, RZ, RZ, -0x1 ;  /* 0xffffffffff0d7424 */ /* 0x000fe200078e00ff */
[----:B------:R-:W-:Y:S01]  /*3b90*/  ISETP.GT.U32.AND P1, PT, R4, 0x31, PT ;  /* 0x000000310400780c */ /* 0x000fe20003f24070 */
[----:B------:R-:W-:Y:S01]  /*3ba0*/  IMAD.MOV.U32 R20, RZ, RZ, -0x1 ;  /* 0xffffffffff147424 */ /* 0x000fe200078e00ff */
[----:B------:R-:W-:Y:S01]  /*3bb0*/  IADD3.X R17, R17, UR42, RZ, P4, !PT ;  /* 0x0000002a11117c10 */ /* 0x000fe2000a7fe4ff */
[----:B------:R-:W-:Y:S01]  /*3bc0*/  IMAD.MOV.U32 R7, RZ, RZ, -0x1 ;  /* 0xffffffffff077424 */ /* 0x000fe200078e00ff */
[----:B------:R-:W-:-:S02]  /*3bd0*/  ISETP.LT.U32.AND P1, PT, R8, 0x32, P1 ;  /* 0x000000320800780c */ /* 0x000fc40000f21070 */
[----:B------:R-:W-:Y:S01]  /*3be0*/  PRMT R12, RZ, 0x7610, R12 ;  /* 0x00007610ff0c7816 */ /* 0x000fe2000000000c */
[----:B------:R-:W0:Y:S01]  /*3bf0*/  @P3 S2R R3, SR_CgaCtaId ;  /* 0x0000000000033919 */ /* 0x000e220000008800 */
[----:B------:R-:W-:-:S04]  /*3c00*/  @P3 MOV R2, 0x400 ;  /* 0x0000040000023802 */ /* 0x000fc80000000f00 */
[----:B0-----:R-:W-:Y:S01]  /*3c10*/  @P3 LEA R5, R3, R2, 0x18 ;  /* 0x0000000203053211 */ /* 0x001fe200078ec0ff */
[----:B------:R-:W-:-:S03]  /*3c20*/  IMAD.WIDE.U32 R2, R4, 0x51eb851f, RZ ;  /* 0x51eb851f04027825 */ /* 0x000fc600078e00ff */
[----:B------:R0:W-:Y:S01]  /*3c30*/  @P3 SYNCS.ARRIVE.TRANS64.A1T0 RZ, [R5+URZ+0x338], RZ ;  /* 0x000338ff05ff39a7 */ /* 0x0001e2000810003f */
[----:B------:R-:W-:Y:S02]  /*3c40*/  ISETP.GE.U32.AND P3, PT, R8, 0x32, PT ;  /* 0x000000320800780c */ /* 0x000fe40003f66070 */
[----:B------:R-:W-:Y:S02]  /*3c50*/  PRMT R2, RZ, 0x7610, R2 ;  /* 0x00007610ff027816 */ /* 0x000fe40000000002 */
[----:B0-----:R-:W-:Y:S02]  /*3c60*/  SHF.R.U32.HI R5, RZ, 0x4, R3 ;  /* 0x00000004ff057819 */ /* 0x001fe40000011603 */
[----:B------:R-:W-:Y:S02]  /*3c70*/  SEL R3, RZ, 0x1, !P1 ;  /* 0x00000001ff037807 */ /* 0x000fe40004800000 */
[----:B------:R-:W-:Y:S01]  /*3c80*/  ISETP.GE.U32.AND P1, PT, R16, UR4, PT ;  /* 0x0000000410007c0c */ /* 0x000fe2000bf26070 */
[----:B------:R-:W-:Y:S01]  /*3c90*/  IMAD R11, R5, -0x32, R4 ;  /* 0xffffffce050b7824 */ /* 0x000fe200078e0204 */
[----:B------:R-:W-:-:S02]  /*3ca0*/  LOP3.LUT R0, R0, R3, RZ, 0x3c, !PT ;  /* 0x0000000300007212 */ /* 0x000fc400078e3cff */
[----:B------:R-:W-:Y:S02]  /*3cb0*/  ISETP.GE.U32.AND.EX P1, PT, R17, UR5, PT, P1 ;  /* 0x0000000511007c0c */ /* 0x000fe4000bf26110 */
[----:B------:R-:W-:-:S11]  /*3cc0*/  @P3 LOP3.LUT R0, R0, 0x1, R5, 0x78, !PT ;  /* 0x0000000100003812 */ /* 0x000fd600078e7805 */
[----:B------:R-:W-:Y:S05]  /*3cd0*/  @P1 BRA `(.L_x_64) ;  /* 0x0000000400541947 */ /* 0x000fea0003800000 */
[----:B------:R-:W-:Y:S01]  /*3ce0*/  ULDC.64 UR4, c[0x0][0x628] ;  /* 0x00018a0000047ab9 */ /* 0x000fe20000000a00 */
[----:B------:R-:W0:Y:S01]  /*3cf0*/  S2R R14, SR_CTAID.X ;  /* 0x00000000000e7919 */ /* 0x000e220000002500 */
[----:B------:R-:W-:Y:S01]  /*3d00*/  ISETP.NE.U32.AND P1, PT, RZ, UR4, PT ;  /* 0x00000004ff007c0c */ /* 0x000fe2000bf25070 */
[----:B------:R-:W-:Y:S01]  /*3d10*/  ULDC UR7, c[0x0][0x630] ;  /* 0x00018c0000077ab9 */ /* 0x000fe20000000800 */
[----:B------:R-:W-:Y:S01]  /*3d20*/  IMAD.MOV.U32 R2, RZ, RZ, R16 ;  /* 0x000000ffff027224 */ /* 0x000fe200078e0010 */
[----:B------:R-:W1:Y:S01]  /*3d30*/  S2R R13, SR_CTAID.Y ;  /* 0x00000000000d7919 */ /* 0x000e620000002600 */
[----:B------:R-:W-:Y:S01]  /*3d40*/  ISETP.NE.AND.EX P1, PT, RZ, UR5, PT, P1 ;  /* 0x00000005ff007c0c */ /* 0x000fe2000bf25310 */
[----:B------:R-:W-:-:S12]  /*3d50*/  IMAD.MOV.U32 R3, RZ, RZ, R17 ;  /* 0x000000ffff037224 */ /* 0x000fd800078e0011 */
[----:B------:R-:W-:Y:S05]  /*3d60*/  @!P1 BRA `(.L_x_65) ;  /* 0x0000000000289947 */ /* 0x000fea0003800000 */
[----:B------:R-:W-:Y:S02]  /*3d70*/  ULDC UR6, c[0x0][0x634] ;  /* 0x00018d0000067ab9 */ /* 0x000fe40000000800 */
[----:B------:R-:W-:-:S05]  /*3d80*/  IADD3 R7, P1, R16, UR6, RZ ;  /* 0x0000000610077c10 */ /* 0x000fca000ff3e0ff */
[----:B------:R-:W-:-:S04]  /*3d90*/  IMAD.X R15, RZ, RZ, R17, P1 ;  /* 0x000000ffff0f7224 */ /* 0x000fc800008e0611 */
[----:B------:R-:W-:-:S04]  /*3da0*/  IMAD.WIDE.U32 R4, R15, UR4, RZ ;  /* 0x000000040f047c25 */ /* 0x000fc8000f8e00ff */
[----:B------:R-:W-:-:S04]  /*3db0*/  IMAD.WIDE.U32 R4, P1, R7, UR5, R4 ;  /* 0x0000000507047c25 */ /* 0x000fc8000f820004 */
[----:B------:R-:W-:-:S04]  /*3dc0*/  IMAD.WIDE.U32 R6, R7, UR4, RZ ;  /* 0x0000000407067c25 */ /* 0x000fc8000f8e00ff */
[----:B------:R-:W-:Y:S01]  /*3dd0*/  IMAD.X R3, RZ, RZ, RZ, P1 ;  /* 0x000000ffff037224 */ /* 0x000fe200008e06ff */
[----:B------:R-:W-:Y:S01]  /*3de0*/  IADD3 RZ, P1, R7, R4, RZ ;  /* 0x0000000407ff7210 */ /* 0x000fe20007f3e0ff */
[----:B------:R-:W-:-:S04]  /*3df0*/  IMAD.MOV.U32 R2, RZ, RZ, R5 ;  /* 0x000000ffff027224 */ /* 0x000fc800078e0005 */
[----:B------:R-:W-:-:S08]  /*3e00*/  IMAD.WIDE.U32.X R2, R15, UR5, R2, P1 ;  /* 0x000000050f027c25 */ /* 0x000fd000088e0402 */
.L_x_65:
[--C-:B------:R-:W-:Y:S01]  /*3e10*/  SHF.R.U64 R6, R2, UR7, R3.reuse ;  /* 0x0000000702067c19 */ /* 0x100fe20008001203 */
[----:B------:R-:W-:Y:S01]  /*3e20*/  ULDC.64 UR4, c[0x0][0x620] ;  /* 0x0001880000047ab9 */ /* 0x000fe20000000a00 */
[----:B------:R-:W-:Y:S01]  /*3e30*/  SHF.R.U32.HI R2, RZ, UR7, R3 ;  /* 0x00000007ff027c19 */ /* 0x000fe20008011603 */
[----:B------:R-:W2:Y:S01]  /*3e40*/  LDC R25, c[0x0][0x144] ;  /* 0x00005100ff197b82 */ /* 0x000ea20000000800 */
[----:B------:R-:W-:Y:S01]  /*3e50*/  IADD3 R5, P1, RZ, -R6, RZ ;  /* 0x80000006ff057210 */ /* 0x000fe20007f3e0ff */
[----:B------:R-:W-:Y:S01]  /*3e60*/  ULDC.64 UR8, c[0x0][0x640] ;  /* 0x0001900000087ab9 */ /* 0x000fe20000000a00 */
[----:B0-----:R-:W-:Y:S01]  /*3e70*/  I2FP.F32.U32 R7, R14 ;  /* 0x0000000e00077245 */ /* 0x001fe20000201000 */
[----:B------:R-:W-:Y:S02]  /*3e80*/  ULDC UR6, c[0x0][0x608] ;  /* 0x0001820000067ab9 */ /* 0x000fe40000000800 */
[----:B------:R-:W-:Y:S01]  /*3e90*/  IMAD.X R2, RZ, RZ, ~R2, P1 ;  /* 0x000000ffff027224 */ /* 0x000fe200008e0e02 */
[----:B------:R-:W-:Y:S01]  /*3ea0*/  ISETP.NE.U32.AND P1, PT, RZ, UR8, PT ;  /* 0x00000008ff007c0c */ /* 0x000fe2000bf25070 */
[----:B------:R-:W0:Y:S02]  /*3eb0*/  LDC R20, c[0x0][0x148] ;  /* 0x00005200ff147b82 */ /* 0x000e240000000800 */
[----:B------:R-:W-:Y:S01]  /*3ec0*/  IMAD R4, R2, UR4, RZ ;  /* 0x0000000402047c24 */ /* 0x000fe2000f8e02ff */
[----:B------:R-:W-:Y:S01]  /*3ed0*/  ISETP.NE.AND.EX P1, PT, RZ, UR9, PT, P1 ;  /* 0x00000009ff007c0c */ /* 0x000fe2000bf25310 */
[----:B------:R-:W-:Y:S01]  /*3ee0*/  IMAD.WIDE.U32 R2, R5, UR4, R16 ;  /* 0x0000000405027c25 */ /* 0x000fe2000f8e0010 */
[----:B------:R-:W-:-:S03]  /*3ef0*/  ULDC UR4, c[0x0][0x150] ;  /* 0x0000540000047ab9 */ /* 0x000fc60000000800 */
[----:B------:R-:W-:Y:S02]  /*3f00*/  IMAD R5, R5, UR5, R4 ;  /* 0x0000000505057c24 */ /* 0x000fe4000f8e0204 */
[----:B------:R-:W-:Y:S01]  /*3f10*/  FMUL R4, R7, UR4 ;  /* 0x0000000407047c20 */ /* 0x000fe20008400000 */
[----:B------:R-:W-:Y:S01]  /*3f20*/  ULDC UR4, c[0x0][0x618] ;  /* 0x0001860000047ab9 */ /* 0x000fe20000000800 */
[----:B------:R-:W-:Y:S01]  /*3f30*/  ULDC UR5, c[0x0][0x154] ;  /* 0x0000550000057ab9 */ /* 0x000fe20000000800 */
[----:B------:R-:W-:-:S03]  /*3f40*/  IMAD.IADD R3, R3, 0x1, R5 ;  /* 0x0000000103037824 */ /* 0x000fc600078e0205 */
[----:B------:R-:W3:Y:S02]  /*3f50*/  F2I.U32.TRUNC.NTZ R4, R4 ;  /* 0x0000000400047305 */ /* 0x000ee4000020f000 */
[----:B------:R-:W-:Y:S02]  /*3f60*/  SHF.R.U64 R7, R2, UR4, R3 ;  /* 0x0000000402077c19 */ /* 0x000fe40008001203 */
[----:B-1----:R-:W-:-:S05]  /*3f70*/  I2FP.F32.U32 R2, R13 ;  /* 0x0000000d00027245 */ /* 0x002fca0000201000 */
[----:B------:R-:W-:Y:S01]  /*3f80*/  FMUL R22, R2, UR5 ;  /* 0x0000000502167c20 */ /* 0x000fe20008400000 */
[----:B------:R-:W-:Y:S01]  /*3f90*/  SHF.R.U32.HI R2, RZ, UR4, R3 ;  /* 0x00000004ff027c19 */ /* 0x000fe20008011603 */
[----:B------:R-:W-:-:S03]  /*3fa0*/  ULDC UR4, c[0x0][0x658] ;  /* 0x0001960000047ab9 */ /* 0x000fc60000000800 */
[--C-:B------:R-:W-:Y:S01]  /*3fb0*/  SHF.R.U64 R21, R7, UR6, R2.reuse ;  /* 0x0000000607157c19 */ /* 0x100fe20008001202 */
[----:B------:R-:W1:Y:S01]  /*3fc0*/  F2I.U32.TRUNC.NTZ R22, R22 ;  /* 0x0000001600167305 */ /* 0x000e62000020f000 */
[----:B------:R-:W-:Y:S01]  /*3fd0*/  SHF.R.U32.HI R2, RZ, UR6, R2 ;  /* 0x00000006ff027c19 */ /* 0x000fe20008011602 */
[----:B---3--:R-:W-:-:S03]  /*3fe0*/  IMAD.MOV R4, RZ, RZ, -R4 ;  /* 0x000000ffff047224 */ /* 0x008fc600078e0a04 */
[----:B------:R-:W-:Y:S01]  /*3ff0*/  SHF.R.U64 R15, R21, UR4, R2 ;  /* 0x00000004150f7c19 */ /* 0x000fe20008001202 */
[----:B--2---:R-:W-:Y:S01]  /*4000*/  IMAD R14, R25, R4, R14 ;  /* 0x00000004190e7224 */ /* 0x004fe200078e020e */
[----:B------:R-:W-:-:S03]  /*4010*/  SHF.R.U32.HI R23, RZ, UR4, R2 ;  /* 0x00000004ff177c19 */ /* 0x000fc60008011602 */
[----:B------:R-:W-:Y:S02]  /*4020*/  IMAD.MOV.U32 R2, RZ, RZ, R15 ;  /* 0x000000ffff027224 */ /* 0x000fe400078e000f */
[----:B------:R-:W-:Y:S01]  /*4030*/  IMAD.MOV.U32 R3, RZ, RZ, R23 ;  /* 0x000000ffff037224 */ /* 0x000fe200078e0017 */
[----:B-1----:R-:W-:Y:S06]  /*4040*/  @!P1 BRA `(.L_x_66) ;  /* 0x0000000000289947 */ /* 0x002fec0003800000 */
[----:B------:R-:W-:Y:S02]  /*4050*/  ULDC UR4, c[0x0][0x64c] ;  /* 0x0001930000047ab9 */ /* 0x000fe40000000800 */
[----:B------:R-:W-:-:S05]  /*4060*/  IADD3 R3, P1, R15, UR4, RZ ;  /* 0x000000040f037c10 */ /* 0x000fca000ff3e0ff */
[----:B------:R-:W-:-:S04]  /*4070*/  IMAD.X R23, RZ, RZ, R23, P1 ;  /* 0x000000ffff177224 */ /* 0x000fc800008e0617 */
[----:B------:R-:W-:-:S04]  /*4080*/  IMAD.WIDE.U32 R4, R23, UR8, RZ ;  /* 0x0000000817047c25 */ /* 0x000fc8000f8e00ff */
[----:B------:R-:W-:-:S04]  /*4090*/  IMAD.WIDE.U32 R4, P1, R3, UR9, R4 ;  /* 0x0000000903047c25 */ /* 0x000fc8000f820004 */
[----:B------:R-:W-:-:S04]  /*40a0*/  IMAD.WIDE.U32 R2, R3, UR8, RZ ;  /* 0x0000000803027c25 */ /* 0x000fc8000f8e00ff */
[----:B------:R-:W-:Y:S01]  /*40b0*/  IMAD.MOV.U32 R2, RZ, RZ, R5 ;  /* 0x000000ffff027224 */ /* 0x000fe200078e0005 */
[----:B------:R-:W-:Y:S01]  /*40c0*/  IADD3 RZ, P3, R3, R4, RZ ;  /* 0x0000000403ff7210 */ /* 0x000fe20007f7e0ff */
[----:B------:R-:W-:-:S04]  /*40d0*/  IMAD.X R3, RZ, RZ, RZ, P1 ;  /* 0x000000ffff037224 */ /* 0x000fc800008e06ff */
[----:B------:R-:W-:-:S08]  /*40e0*/  IMAD.WIDE.U32.X R2, R23, UR9, R2, P3 ;  /* 0x0000000917027c25 */ /* 0x000fd000098e0402 */
.L_x_66:
[----:B------:R-:W-:Y:S01]  /*40f0*/  ISETP.NE.AND P1, PT, R19, 0x1, PT ;  /* 0x000000011300780c */ /* 0x000fe20003f25270 */
[----:B------:R-:W-:Y:S01]  /*4100*/  ULDC UR4, c[0x0][0x648] ;  /* 0x0001920000047ab9 */ /* 0x000fe20000000800 */
[----:B------:R-:W-:Y:S01]  /*4110*/  LOP3.LUT R21, R21, UR16, RZ, 0xc0, !PT ;  /* 0x0000001015157c12 */ /* 0x000fe2000f8ec0ff */
[----:B------:R-:W-:Y:S01]  /*4120*/  IMAD.MOV R22, RZ, RZ, -R22 ;  /* 0x000000ffff167224 */ /* 0x000fe200078e0a16 */
[----:B------:R-:W-:Y:S01]  /*4130*/  SHF.R.U64 R2, R2, UR4, R3 ;  /* 0x0000000402027c19 */ /* 0x000fe20008001203 */
[----:B------:R-:W-:Y:S01]  /*4140*/  ULDC UR4, c[0x0][0x638] ;  /* 0x00018e0000047ab9 */ /* 0x000fe20000000800 */
[----:B------:R-:W-:Y:S01]  /*4150*/  ULDC UR5, c[0x0][0x610] ;  /* 0x0001840000057ab9 */ /* 0x000fe20000000800 */
[----:B------:R-:W-:Y:S02]  /*4160*/  IMAD.MOV.U32 R3, RZ, RZ, 0x1 ;  /* 0x00000001ff037424 */ /* 0x000fe400078e00ff */
[----:B------:R-:W-:Y:S02]  /*4170*/  IMAD.MOV R4, RZ, RZ, -R2 ;  /* 0x000000ffff047224 */ /* 0x000fe400078e0a02 */
[----:B------:R-:W-:Y:S01]  /*4180*/  IMAD R21, R2, UR17, R21 ;  /* 0x0000001102157c24 */ /* 0x000fe2000f8e0215 */
[----:B------:R-:W-:Y:S01]  /*4190*/  LOP3.LUT R2, R7, UR15, RZ, 0xc0, !PT ;  /* 0x0000000f07027c12 */ /* 0x000fe2000f8ec0ff */
[----:B0-----:R-:W-:-:S02]  /*41a0*/  @P1 IMAD R14, R20, R22, R13 ;  /* 0x00000016140e1224 */ /* 0x001fc400078e020d */
[----:B------:R-:W-:Y:S01]  /*41b0*/  IMAD R15, R4, UR4, R15 ;  /* 0x00000004040f7c24 */ /* 0x000fe2000f8e020f */
[----:B------:R-:W-:Y:S01]  /*41c0*/  ULDC UR4, c[0x0][0x600] ;  /* 0x0001800000047ab9 */ /* 0x000fe20000000800 */
[----:B------:R-:W-:Y:S02]  /*41d0*/  IMAD R14, R21, UR5, R14 ;  /* 0x00000005150e7c24 */ /* 0x000fe4000f8e020e */
[--C-:B------:R-:W-:Y:S01]  /*41e0*/  IMAD R15, R15, UR4, R2.reuse ;  /* 0x000000040f0f7c24 */ /* 0x100fe2000f8e0202 */
[----:B------:R-:W-:Y:S01]  /*41f0*/  PRMT R2, R3, 0x7610, R2 ;  /* 0x0000761003027816 */ /* 0x000fe20000000002 */
[----:B------:R-:W-:-:S03]  /*4200*/  IMAD.MOV.U32 R7, RZ, RZ, R6 ;  /* 0x000000ffff077224 */ /* 0x000fc600078e0006 */
[----:B------:R-:W-:Y:S02]  /*4210*/  SEL R20, R15, R14, !P1 ;  /* 0x0000000e0f147207 */ /* 0x000fe40004800000 */
[----:B------:R-:W-:-:S07]  /*4220*/  SEL R13, R14, R15, !P1 ;  /* 0x0000000f0e0d7207 */ /* 0x000fce0004800000 */
.L_x_64:
[----:B------:R-:W-:Y:S05]  /*4230*/  BSYNC B1 ;  /* 0x0000000000017941 */ /* 0x000fea0003800000 */
.L_x_63:
[----:B------:R-:W-:-:S13]  /*4240*/  LOP3.LUT P1, RZ, R2, 0xff, RZ, 0xc0, !PT ;  /* 0x000000ff02ff7812 */ /* 0x000fda000782c0ff */
[----:B------:R-:W-:Y:S05]  /*4250*/  @P1 BRA `(.L_x_67) ;  /* 0xfffffff400441947 */ /* 0x000fea000383ffff */
[----:B------:R-:W-:Y:S05]  /*4260*/  BSYNC B0 ;  /* 0x0000000000007941 */ /* 0x000fea0003800000 */
.L_x_55:
[----:B------:R-:W-:-:S03]  /*4270*/  UMOV UR4, 0xffffffff ;  /* 0xffffffff00047882 */ /* 0x000fc60000000000 */
[----:B------:R-:W-:Y:S05]  /*4280*/  BRA.DIV UR4, `(.L_x_68) ;  /* 0x0000001e04907947 */ /* 0x000fea000b800000 */
[----:B------:R-:W-:-:S13]  /*4290*/  ELECT P6, URZ, PT ;  /* 0x00000000003f782f */ /* 0x000fda00038c0000 */
.L_x_128:
[----:B------:R-:W-:Y:S04]  /*42a0*/  BSSY B0, `(.L_x_69) ;  /* 0x00001c9000007945 */ /* 0x000fe80003800000 */
[----:B------:R-:W-:Y:S05]  /*42b0*/  @!P6 BRA `(.L_x_70) ;  /* 0x0000001c001ce947 */ /* 0x000fea0003800000 */
[----:B------:R-:W-:-:S04]  /*42c0*/  LOP3.LUT R18, R18, 0x2, RZ, 0xfc, !PT ;  /* 0x0000000212127812 */ /* 0x000fc800078efcff */
[----:B------:R-:W-:-:S13]  /*42d0*/  ISETP.NE.AND P0, PT, R18, 0x3, PT ;  /* 0x000000031200780c */ /* 0x000fda0003f05270 */
[----:B------:R-:W-:Y:S05]  /*42e0*/  @!P0 BRA `(.L_x_71) ;  /* 0x0000000000048947 */ /* 0x000fea0003800000 */
[----:B------:R-:W-:Y:S01]  /*42f0*/  BPT.TRAP 0x1 ;  /* 0x000000040000795c */ /* 0x000fe20000300000 */
.L_x_71:
[----:B------:R-:W0:Y:S01]  /*4300*/  S2R R3, SR_CgaCtaId ;  /* 0x0000000000037919 */ /* 0x000e220000008800 */
[----:B------:R-:W-:Y:S02]  /*4310*/  MOV R2, 0x400 ;  /* 0x0000040000027802 */ /* 0x000fe40000000f00 */
[----:B------:R-:W-:Y:S02]  /*4320*/  SHF.L.U32 R4, R0, 0x1f, RZ ;  /* 0x0000001f00047819 */ /* 0x000fe400000006ff */
[----:B0-----:R-:W-:-:S05]  /*4330*/  LEA R2, R3, R2, 0x18 ;  /* 0x0000000203027211 */ /* 0x001fca00078ec0ff */
[----:B------:R-:W-:-:S04]  /*4340*/  VIADD R2, R2, 0x190 ;  /* 0x0000019002027836 */ /* 0x000fc80000000000 */
[C---:B------:R-:W-:Y:S02]  /*4350*/  IMAD R7, R11.reuse, 0x8, R2 ;  /* 0x000000080b077824 */ /* 0x040fe400078e0202 */
[----:B------:R-:W-:Y:S02]  /*4360*/  VIADD R11, R11, 0x1 ;  /* 0x000000010b0b7836 */ /* 0x000fe40000000000 */
[----:B------:R-:W0:Y:S03]  /*4370*/  SYNCS.PHASECHK.TRANS64.TRYWAIT P0, [R7+URZ], R4 ;  /* 0x00000004070075a7 */ /* 0x000e26000800017f */
[----:B------:R-:W-:-:S04]  /*4380*/  ISETP.NE.AND P1, PT, R11, 0x32, PT ;  /* 0x000000320b00780c */ /* 0x000fc80003f25270 */
[----:B------:R-:W-:Y:S02]  /*4390*/  SEL R3, RZ, 0x1, P1 ;  /* 0x00000001ff037807 */ /* 0x000fe40000800000 */
[----:B------:R-:W-:Y:S02]  /*43a0*/  SEL R11, R11, RZ, P1 ;  /* 0x000000ff0b0b7207 */ /* 0x000fe40000800000 */
[----:B------:R-:W-:-:S03]  /*43b0*/  LOP3.LUT R6, R0, R3, RZ, 0x3c, !PT ;  /* 0x0000000300067212 */ /* 0x000fc600078e3cff */
[----:B------:R-:W-:Y:S01]  /*43c0*/  IMAD R8, R11, 0x8, R2 ;  /* 0x000000080b087824 */ /* 0x000fe200078e0202 */
[----:B------:R-:W-:Y:S01]  /*43d0*/  SHF.L.U32 R5, R6, 0x1f, RZ ;  /* 0x0000001f06057819 */ /* 0x000fe200000006ff */
[----:B0-----:R-:W-:Y:S06]  /*43e0*/  @!P0 BRA `(.L_x_72) ;  /* 0x0000001c00588947 */ /* 0x001fec0003800000 */
.L_x_129:
[----:B------:R-:W1:Y:S01]  /*43f0*/  SYNCS.PHASECHK.TRANS64.TRYWAIT P0, [R8+URZ], R5 ;  /* 0x00000005080075a7 */ /* 0x000e62000800017f */
[----:B------:R-:W-:-:S05]  /*4400*/  VIADD R0, R11, 0x1 ;  /* 0x000000010b007836 */ /* 0x000fca0000000000 */
[----:B------:R-:W-:-:S04]  /*4410*/  ISETP.NE.AND P1, PT, R0, 0x32, PT ;  /* 0x000000320000780c */ /* 0x000fc80003f25270 */
[----:B------:R-:W-:Y:S02]  /*4420*/  SEL R3, RZ, 0x1, P1 ;  /* 0x00000001ff037807 */ /* 0x000fe40000800000 */
[----:B0-----:R-:W-:Y:S02]  /*4430*/  SEL R7, R0, RZ, P1 ;  /* 0x000000ff00077207 */ /* 0x001fe40000800000 */
[----:B------:R-:W-:-:S03]  /*4440*/  LOP3.LUT R6, R6, R3, RZ, 0x3c, !PT ;  /* 0x0000000306067212 */ /* 0x000fc600078e3cff */
[----:B------:R-:W-:Y:S01]  /*4450*/  IMAD R9, R7, 0x8, R2 ;  /* 0x0000000807097824 */ /* 0x000fe200078e0202 */
[----:B------:R-:W-:Y:S01]  /*4460*/  SHF.L.U32 R4, R6, 0x1f, RZ ;  /* 0x0000001f06047819 */ /* 0x000fe200000006ff */
[----:B-1----:R-:W-:Y:S06]  /*4470*/  @!P0 BRA `(.L_x_73) ;  /* 0x0000001c00488947 */ /* 0x002fec0003800000 */
.L_x_130:
[----:B------:R-:W1:Y:S01]  /*4480*/  SYNCS.PHASECHK.TRANS64.TRYWAIT P0, [R9+URZ], R4 ;  /* 0x00000004090075a7 */ /* 0x000e62000800017f */
[----:B------:R-:W-:-:S05]  /*4490*/  VIADD R0, R7, 0x1 ;  /* 0x0000000107007836 */ /* 0x000fca0000000000 */
[----:B------:R-:W-:-:S04]  /*44a0*/  ISETP.NE.AND P1, PT, R0, 0x32, PT ;  /* 0x000000320000780c */ /* 0x000fc80003f25270 */
[----:B------:R-:W-:Y:S02]  /*44b0*/  SEL R3, RZ, 0x1, P1 ;  /* 0x00000001ff037807 */ /* 0x000fe40000800000 */
[----:B------:R-:W-:Y:S02]  /*44c0*/  SEL R7, R0, RZ, P1 ;  /* 0x000000ff00077207 */ /* 0x000fe40000800000 */
[----:B------:R-:W-:-:S03]  /*44d0*/  LOP3.LUT R6, R6, R3, RZ, 0x3c, !PT ;  /* 0x0000000306067212 */ /* 0x000fc600078e3cff */
[----:B0-----:R-:W-:Y:S01]  /*44e0*/  IMAD R8, R7, 0x8, R2 ;  /* 0x0000000807087824 */ /* 0x001fe200078e0202 */
[----:B------:R-:W-:Y:S01]  /*44f0*/  SHF.L.U32 R5, R6, 0x1f, RZ ;  /* 0x0000001f06057819 */ /* 0x000fe200000006ff */
[----:B-1----:R-:W-:Y:S06]  /*4500*/  @!P0 BRA `(.L_x_74) ;  /* 0x0000001c00388947 */ /* 0x002fec0003800000 */
.L_x_131:
        /* <DEDUP_REMOVED lines=9> */
.L_x_132:
        /* <DEDUP_REMOVED lines=9> */
.L_x_133:
        /* <DEDUP_REMOVED lines=9> */
.L_x_134:
        /* <DEDUP_REMOVED lines=9> */
.L_x_135:
        /* <DEDUP_REMOVED lines=9> */
.L_x_136:
        /* <DEDUP_REMOVED lines=9> */
.L_x_137:
        /* <DEDUP_REMOVED lines=9> */
.L_x_138:
        /* <DEDUP_REMOVED lines=9> */
.L_x_139:
        /* <DEDUP_REMOVED lines=9> */
.L_x_140:
        /* <DEDUP_REMOVED lines=9> */
.L_x_141:
        /* <DEDUP_REMOVED lines=9> */
.L_x_142:
        /* <DEDUP_REMOVED lines=9> */
.L_x_143:
        /* <DEDUP_REMOVED lines=9> */
.L_x_144:
        /* <DEDUP_REMOVED lines=9> */
.L_x_145:
        /* <DEDUP_REMOVED lines=9> */
.L_x_146:
        /* <DEDUP_REMOVED lines=9> */
.L_x_147:
        /* <DEDUP_REMOVED lines=9> */
.L_x_148:
        /* <DEDUP_REMOVED lines=9> */
.L_x_149:
        /* <DEDUP_REMOVED lines=9> */
.L_x_150:
        /* <DEDUP_REMOVED lines=9> */
.L_x_151:
        /* <DEDUP_REMOVED lines=9> */
.L_x_152:
        /* <DEDUP_REMOVED lines=9> */
.L_x_153:
        /* <DEDUP_REMOVED lines=9> */
.L_x_154:
        /* <DEDUP_REMOVED lines=9> */
.L_x_155:
        /* <DEDUP_REMOVED lines=9> */
.L_x_156:
        /* <DEDUP_REMOVED lines=9> */
.L_x_157:
        /* <DEDUP_REMOVED lines=9> */
.L_x_158:
        /* <DEDUP_REMOVED lines=9> */
.L_x_159:
        /* <DEDUP_REMOVED lines=9> */
.L_x_160:
        /* <DEDUP_REMOVED lines=9> */
.L_x_161:
        /* <DEDUP_REMOVED lines=9> */
.L_x_162:
        /* <DEDUP_REMOVED lines=9> */
.L_x_163:
        /* <DEDUP_REMOVED lines=9> */
.L_x_164:
        /* <DEDUP_REMOVED lines=9> */
.L_x_165:
        /* <DEDUP_REMOVED lines=9> */
.L_x_166:
        /* <DEDUP_REMOVED lines=9> */
.L_x_167:
        /* <DEDUP_REMOVED lines=9> */
.L_x_168:
        /* <DEDUP_REMOVED lines=9> */
.L_x_169:
        /* <DEDUP_REMOVED lines=9> */
.L_x_170:
        /* <DEDUP_REMOVED lines=9> */
.L_x_171:
        /* <DEDUP_REMOVED lines=9> */
.L_x_172:
        /* <DEDUP_REMOVED lines=9> */
.L_x_173:
        /* <DEDUP_REMOVED lines=9> */
.L_x_174:
        /* <DEDUP_REMOVED lines=9> */
.L_x_175:
[----:B------:R-:W1:Y:S01]  /*5dd0*/  SYNCS.PHASECHK.TRANS64.TRYWAIT P0, [R8+URZ], R5 ;  /* 0x00000005080075a7 */ /* 0x000e62000800017f */
[----:B------:R-:W-:-:S05]  /*5de0*/  VIADD R0, R7, 0x1 ;  /* 0x0000000107007836 */ /* 0x000fca0000000000 */
[----:B------:R-:W-:-:S04]  /*5df0*/  ISETP.NE.AND P1, PT, R0, 0x32, PT ;  /* 0x000000320000780c */ /* 0x000fc80003f25270 */
[----:B------:R-:W-:Y:S02]  /*5e00*/  SEL R3, RZ, 0x1, P1 ;  /* 0x00000001ff037807 */ /* 0x000fe40000800000 */
[----:B------:R-:W-:Y:S02]  /*5e10*/  SEL R7, R0, RZ, P1 ;  /* 0x000000ff00077207 */ /* 0x000fe40000800000 */
[----:B0-----:R-:W-:-:S03]  /*5e20*/  LOP3.LUT R9, R6, R3, RZ, 0x3c, !PT ;  /* 0x0000000306097212 */ /* 0x001fc600078e3cff */
[----:B------:R-:W-:Y:S01]  /*5e30*/  IMAD R11, R7, 0x8, R2 ;  /* 0x00000008070b7824 */ /* 0x000fe200078e0202 */
[----:B------:R-:W-:Y:S01]  /*5e40*/  SHF.L.U32 R6, R9, 0x1f, RZ ;  /* 0x0000001f09067819 */ /* 0x000fe200000006ff */
[----:B-1----:R-:W-:Y:S06]  /*5e50*/  @!P0 BRA `(.L_x_119) ;  /* 0x0000001000688947 */ /* 0x002fec0003800000 */
.L_x_176:
[----:B------:R-:W1:Y:S01]  /*5e60*/  SYNCS.PHASECHK.TRANS64.TRYWAIT P0, [R11+URZ], R6 ;  /* 0x000000060b0075a7 */ /* 0x000e62000800017f */
[----:B------:R-:W-:-:S05]  /*5e70*/  VIADD R0, R7, 0x1 ;  /* 0x0000000107007836 */ /* 0x000fca0000000000 */
[----:B------:R-:W-:-:S04]  /*5e80*/  ISETP.NE.AND P1, PT, R0, 0x32, PT ;  /* 0x000000320000780c */ /* 0x000fc80003f25270 */
[----:B------:R-:W-:Y:S02]  /*5e90*/  SEL R4, RZ, 0x1, P1 ;  /* 0x00000001ff047807 */ /* 0x000fe40000800000 */
[----:B------:R-:W-:Y:S02]  /*5ea0*/  SEL R3, R0, RZ, P1 ;  /* 0x000000ff00037207 */ /* 0x000fe40000800000 */
[----:B------:R-:W-:Y:S01]  /*5eb0*/  LOP3.LUT R0, R9, R4, RZ, 0x3c, !PT ;  /* 0x0000000409007212 */ /* 0x000fe200078e3cff */
[----:B-1----:R-:W-:Y:S06]  /*5ec0*/  @!P0 BRA `(.L_x_120) ;  /* 0x0000001000608947 */ /* 0x002fec0003800000 */
.L_x_177:
[----:B------:R-:W-:Y:S01]  /*5ed0*/  IMAD R3, R3, 0x8, R2 ;  /* 0x0000000803037824 */ /* 0x000fe200078e0202 */
[----:B------:R-:W-:-:S07]  /*5ee0*/  SHF.L.U32 R0, R0, 0x1f, RZ ;  /* 0x0000001f00007819 */ /* 0x000fce00000006ff */
.L_x_121:
[----:B--2---:R2:W3:Y:S02]  /*5ef0*/  SYNCS.PHASECHK.TRANS64.TRYWAIT P0, [R3+URZ], R0 ;  /* 0x00000000030075a7 */ /* 0x0044e4000800017f */
[----:B---3--:R-:W-:Y:S05]  /*5f00*/  @!P0 NANOSLEEP.SYNCS 0x989680 ;  /* 0x009896800000895d */ /* 0x008fea0003900000 */
[----:B------:R-:W3:Y:S02]  /*5f10*/  @!P0 SYNCS.PHASECHK.TRANS64 P0, [R3+URZ], R0 ;  /* 0x00000000030085a7 */ /* 0x000ee4000800007f */
[----:B---3--:R-:W-:Y:S05]  /*5f20*/  @!P0 BRA `(.L_x_121) ;  /* 0xfffffffc00f08947 */ /* 0x008fea000383ffff */
.L_x_70:
[----:B------:R-:W-:Y:S05]  /*5f30*/  BSYNC B0 ;  /* 0x0000000000007941 */ /* 0x000fea0003800000 */
.L_x_69:
[----:B------:R-:W-:Y:S05]  /*5f40*/  EXIT ;  /* 0x000000000000794d */ /* 0x000fea0003800000 */
.L_x_18:
[----:B-1----:R1:W2:Y:S02]  /*5f50*/  SYNCS.PHASECHK.TRANS64.TRYWAIT P1, [R3+URZ], R0 ;  /* 0x00000000030075a7 */ /* 0x0022a4000802017f */
[----:B--2---:R-:W-:Y:S05]  /*5f60*/  @!P1 NANOSLEEP.SYNCS 0x989680 ;  /* 0x009896800000995d */ /* 0x004fea0003900000 */
[----:B------:R-:W2:Y:S02]  /*5f70*/  @!P1 SYNCS.PHASECHK.TRANS64 P1, [R3+URZ], R0 ;  /* 0x00000000030095a7 */ /* 0x000ea4000802007f */
[----:B--2---:R-:W-:Y:S05]  /*5f80*/  @!P1 BRA `(.L_x_18) ;  /* 0xfffffffc00f09947 */ /* 0x004fea000383ffff */
[----:B------:R-:W-:Y:S05]  /*5f90*/  BRA `(.L_x_17) ;  /* 0xffffffb800bc7947 */ /* 0x000fea000383ffff */
.L_x_23:
[----:B-1----:R-:W-:-:S04]  /*5fa0*/  IMAD.U32 R3, RZ, RZ, UR4 ;  /* 0x00000004ff037e24 */ /* 0x002fc8000f8e00ff */
[----:B------:R1:W2:Y:S03]  /*5fb0*/  SYNCS.PHASECHK.TRANS64.TRYWAIT P1, [R3+URZ], R2 ;  /* 0x00000002030075a7 */ /* 0x0002a6000802017f */
[----:B--2---:R-:W-:Y:S05]  /*5fc0*/  @!P1 NANOSLEEP.SYNCS 0x989680 ;  /* 0x009896800000995d */ /* 0x004fea0003900000 */
[----:B------:R-:W2:Y:S02]  /*5fd0*/  @!P1 SYNCS.PHASECHK.TRANS64 P1, [R3+URZ], R2 ;  /* 0x00000002030095a7 */ /* 0x000ea4000802007f */
[----:B--2---:R-:W-:Y:S05]  /*5fe0*/  @!P1 BRA `(.L_x_23) ;  /* 0xfffffffc00ec9947 */ /* 0x004fea000383ffff */
[----:B------:R-:W-:Y:S05]  /*5ff0*/  BRA `(.L_x_22) ;  /* 0xffffffbc00207947 */ /* 0x000fea000383ffff */
.L_x_56:
[----:B------:R-:W-:Y:S01]  /*6000*/  BSSY B1, `(.L_x_122) ;  /* 0x0000006000017945 */ /* 0x000fe20003800000 */
[----:B------:R-:W-:-:S07]  /*6010*/  IMAD.MOV.U32 R15, RZ, RZ, -0x1 ;  /* 0xffffffffff0f7424 */ /* 0x000fce00078e00ff */
[----:B------:R-:W-:Y:S05]  /*6020*/  WARPSYNC.COLLECTIVE R15, `(.L_x_123) ;  /* 0x000000000f0c7348 */ /* 0x000fea0003c00000 */
[----:B------:R-:W-:Y:S02]  /*6030*/  ELECT P6, UR62, PT ;  /* 0x00000000003e782f */ /* 0x000fe400038c0000 */
[----:B------:R-:W-:Y:S01]  /*6040*/  MOV R14, UR62 ;  /* 0x0000003e000e7c02 */ /* 0x000fe20008000f00 */
[----:B------:R-:W-:Y:S10]  /*6050*/  ENDCOLLECTIVE ;  /* 0x000000000000791b */ /* 0x000ff40003800000 */
.L_x_123:
[----:B------:R-:W-:Y:S05]  /*6060*/  BSYNC B1 ;  /* 0x0000000000017941 */ /* 0x000fea0003800000 */
.L_x_122:
[----:B------:R-:W-:Y:S05]  /*6070*/  BRA `(.L_x_124) ;  /* 0xffffffd400c87947 */ /* 0x000fea000383ffff */
.L_x_59:
[----:B-1----:R1:W2:Y:S02]  /*6080*/  SYNCS.PHASECHK.TRANS64.TRYWAIT P1, [R14+URZ+0x190], R5 ;  /* 0x000190050e0075a7 */ /* 0x0022a4000802017f */
[----:B--2---:R-:W-:Y:S05]  /*6090*/  @!P1 NANOSLEEP.SYNCS 0x989680 ;  /* 0x009896800000995d */ /* 0x004fea0003900000 */
[----:B------:R-:W2:Y:S02]  /*60a0*/  @!P1 SYNCS.PHASECHK.TRANS64 P1, [R14+URZ+0x190], R5 ;  /* 0x000190050e0095a7 */ /* 0x000ea4000802007f */
[----:B--2---:R-:W-:Y:S05]  /*60b0*/  @!P1 BRA `(.L_x_59) ;  /* 0xfffffffc00f09947 */ /* 0x004fea000383ffff */
[----:B------:R-:W-:Y:S05]  /*60c0*/  BRA `(.L_x_125) ;  /* 0xffffffd400fc7947 */ /* 0x000fea000383ffff */
.L_x_68:
[----:B------:R-:W-:Y:S01]  /*60d0*/  BSSY B0, `(.L_x_126) ;  /* 0x0000006000007945 */ /* 0x000fe20003800000 */
[----:B------:R-:W-:-:S07]  /*60e0*/  IMAD.MOV.U32 R15, RZ, RZ, -0x1 ;  /* 0xffffffffff0f7424 */ /* 0x000fce00078e00ff */
[----:B------:R-:W-:Y:S05]  /*60f0*/  WARPSYNC.COLLECTIVE R15, `(.L_x_127) ;  /* 0x000000000f0c7348 */ /* 0x000fea0003c00000 */
[----:B------:R-:W-:Y:S02]  /*6100*/  ELECT P6, UR62, PT ;  /* 0x00000000003e782f */ /* 0x000fe400038c0000 */
[----:B------:R-:W-:Y:S01]  /*6110*/  MOV R14, UR62 ;  /* 0x0000003e000e7c02 */ /* 0x000fe20008000f00 */
[----:B------:R-:W-:Y:S10]  /*6120*/  ENDCOLLECTIVE ;  /* 0x000000000000791b */ /* 0x000ff40003800000 */
.L_x_127:
[----:B------:R-:W-:Y:S05]  /*6130*/  BSYNC B0 ;  /* 0x0000000000007941 */ /* 0x000fea0003800000 */
.L_x_126:
[----:B------:R-:W-:Y:S05]  /*6140*/  BRA `(.L_x_128) ;  /* 0xffffffe000547947 */ /* 0x000fea000383ffff */
.L_x_72:
[----:B0-----:R0:W1:Y:S02]  /*6150*/  SYNCS.PHASECHK.TRANS64.TRYWAIT P0, [R7+URZ], R4 ;  /* 0x00000004070075a7 */ /* 0x001064000800017f */
[----:B-1----:R-:W-:Y:S05]  /*6160*/  @!P0 NANOSLEEP.SYNCS 0x989680 ;  /* 0x009896800000895d */ /* 0x002fea0003900000 */
[----:B------:R-:W1:Y:S02]  /*6170*/  @!P0 SYNCS.PHASECHK.TRANS64 P0, [R7+URZ], R4 ;  /* 0x00000004070085a7 */ /* 0x000e64000800007f */
[----:B-1----:R-:W-:Y:S05]  /*6180*/  @!P0 BRA `(.L_x_72) ;  /* 0xfffffffc00f08947 */ /* 0x002fea000383ffff */
[----:B------:R-:W-:Y:S05]  /*6190*/  BRA `(.L_x_129) ;  /* 0xffffffe000947947 */ /* 0x000fea000383ffff */
.L_x_73:
[----:B0-----:R0:W1:Y:S02]  /*61a0*/  SYNCS.PHASECHK.TRANS64.TRYWAIT P0, [R8+URZ], R5 ;  /* 0x00000005080075a7 */ /* 0x001064000800017f */
[----:B-1----:R-:W-:Y:S05]  /*61b0*/  @!P0 NANOSLEEP.SYNCS 0x989680 ;  /* 0x009896800000895d */ /* 0x002fea0003900000 */
[----:B------:R-:W1:Y:S02]  /*61c0*/  @!P0 SYNCS.PHASECHK.TRANS64 P0, [R8+URZ], R5 ;  /* 0x00000005080085a7 */ /* 0x000e64000800007f */
[----:B-1----:R-:W-:Y:S05]  /*61d0*/  @!P0 BRA `(.L_x_73) ;  /* 0xfffffffc00f08947 */ /* 0x002fea000383ffff */
[----:B------:R-:W-:Y:S05]  /*61e0*/  BRA `(.L_x_130) ;  /* 0xffffffe000a47947 */ /* 0x000fea000383ffff */
.L_x_74:
[----:B0-----:R0:W1:Y:S02]  /*61f0*/  SYNCS.PHASECHK.TRANS64.TRYWAIT P0, [R9+URZ], R4 ;  /* 0x00000004090075a7 */ /* 0x001064000800017f */
[----:B-1----:R-:W-:Y:S05]  /*6200*/  @!P0 NANOSLEEP.SYNCS 0x989680 ;  /* 0x009896800000895d */ /* 0x002fea0003900000 */
[----:B------:R-:W1:Y:S02]  /*6210*/  @!P0 SYNCS.PHASECHK.TRANS64 P0, [R9+URZ], R4 ;  /* 0x00000004090085a7 */ /* 0x000e64000800007f */
[----:B-1----:R-:W-:Y:S05]  /*6220*/  @!P0 BRA `(.L_x_74) ;  /* 0xfffffffc00f08947 */ /* 0x002fea000383ffff */
[----:B------:R-:W-:Y:S05]  /*6230*/  BRA `(.L_x_131) ;  /* 0xffffffe000b47947 */ /* 0x000fea000383ffff */
.L_x_75:
[----:B0-----:R0:W1:Y:S02]  /*6240*/  SYNCS.PHASECHK.TRANS64.TRYWAIT P0, [R8+URZ], R5 ;  /* 0x00000005080075a7 */ /* 0x001064000800017f */
[----:B-1----:R-:W-:Y:S05]  /*6250*/  @!P0 NANOSLEEP.SYNCS 0x989680 ;  /* 0x009896800000895d */ /* 0x002fea0003900000 */
[----:B------:R-:W1:Y:S02]  /*6260*/  @!P0 SYNCS.PHASECHK.TRANS64 P0, [R8+URZ], R5 ;  /* 0x00000005080085a7 */ /* 0x000e64000800007f */
[----:B-1----:R-:W-:Y:S05]  /*6270*/  @!P0 BRA `(.L_x_75) ;  /* 0xfffffffc00f08947 */ /* 0x002fea000383ffff */
[----:B------:R-:W-:Y:S05]  /*6280*/  BRA `(.L_x_132) ;  /* 0xffffffe000c47947 */ /* 0x000fea000383ffff */
.L_x_76:
[----:B0-----:R0:W1:Y:S02]  /*6290*/  SYNCS.PHASECHK.TRANS64.TRYWAIT P0, [R9+URZ], R4 ;  /* 0x00000004090075a7 */ /* 0x001064000800017f */
[----:B-1----:R-:W-:Y:S05]  /*62a0*/  @!P0 NANOSLEEP.SYNCS 0x989680 ;  /* 0x009896800000895d */ /* 0x002fea0003900000 */
[----:B------:R-:W1:Y:S02]  /*62b0*/  @!P0 SYNCS.PHASECHK.TRANS64 P0, [R9+URZ], R4 ;  /* 0x00000004090085a7 */ /* 0x000e64000800007f */
[----:B-1----:R-:W-:Y:S05]  /*62c0*/  @!P0 BRA `(.L_x_76) ;  /* 0xfffffffc00f08947 */ /* 0x002fea000383ffff */
[----:B------:R-:W-:Y:S05]  /*62d0*/  BRA `(.L_x_133) ;  /* 0xffffffe000d47947 */ /* 0x000fea000383ffff */
.L_x_77:
[----:B0-----:R0:W1:Y:S02]  /*62e0*/  SYNCS.PHASECHK.TRANS64.TRYWAIT P0, [R8+URZ], R5 ;  /* 0x00000005080075a7 */ /* 0x001064000800017f */
[----:B-1----:R-:W-:Y:S05]  /*62f0*/  @!P0 NANOSLEEP.SYNCS 0x989680 ;  /* 0x009896800000895d */ /* 0x002fea0003900000 */
[----:B------:R-:W1:Y:S02]  /*6300*/  @!P0 SYNCS.PHASECHK.TRANS64 P0, [R8+URZ], R5 ;  /* 0x00000005080085a7 */ /* 0x000e64000800007f */
[----:B-1----:R-:W-:Y:S05]  /*6310*/  @!P0 BRA `(.L_x_77) ;  /* 0xfffffffc00f08947 */ /* 0x002fea000383ffff */
[----:B------:R-:W-:Y:S05]  /*6320*/  BRA `(.L_x_134) ;  /* 0xffffffe000e47947 */ /* 0x000fea000383ffff */
.L_x_78:
[----:B0-----:R0:W1:Y:S02]  /*6330*/  SYNCS.PHASECHK.TRANS64.TRYWAIT P0, [R9+URZ], R4 ;  /* 0x00000004090075a7 */ /* 0x001064000800017f */
[----:B-1----:R-:W-:Y:S05]  /*6340*/  @!P0 NANOSLEEP.SYNCS 0x989680 ;  /* 0x009896800000895d */ /* 0x002fea0003900000 */
[----:B------:R-:W1:Y:S02]  /*6350*/  @!P0 SYNCS.PHASECHK.TRANS64 P0, [R9+URZ], R4 ;  /* 0x00000004090085a7 */ /* 0x000e64000800007f */
[----:B-1----:R-:W-:Y:S05]  /*6360*/  @!P0 BRA `(.L_x_78) ;  /* 0xfffffffc00f08947 */ /* 0x002fea000383ffff */
[----:B------:R-:W-:Y:S05]  /*6370*/  BRA `(.L_x_135) ;  /* 0xffffffe000f47947 */ /* 0x000fea000383ffff */
.L_x_79:
[----:B0-----:R0:W1:Y:S02]  /*6380*/  SYNCS.PHASECHK.TRANS64.TRYWAIT P0, [R8+URZ], R5 ;  /* 0x00000005080075a7 */ /* 0x001064000800017f */
[----:B-1----:R-:W-:Y:S05]  /*6390*/  @!P0 NANOSLEEP.SYNCS 0x989680 ;  /* 0x009896800000895d */ /* 0x002fea0003900000 */
[----:B------:R-:W1:Y:S02]  /*63a0*/  @!P0 SYNCS.PHASECHK.TRANS64 P0, [R8+URZ], R5 ;  /* 0x00000005080085a7 */ /* 0x000e64000800007f */
[----:B-1----:R-:W-:Y:S05]  /*63b0*/  @!P0 BRA `(.L_x_79) ;  /* 0xfffffffc00f08947 */ /* 0x002fea000383ffff */
[----:B------:R-:W-:Y:S05]  /*63c0*/  BRA `(.L_x_136) ;  /* 0xffffffe400047947 */ /* 0x000fea000383ffff */
.L_x_80:
[----:B0-----:R0:W1:Y:S02]  /*63d0*/  SYNCS.PHASECHK.TRANS64.TRYWAIT P0, [R9+URZ], R4 ;  /* 0x00000004090075a7 */ /* 0x001064000800017f */
[----:B-1----:R-:W-:Y:S05]  /*63e0*/  @!P0 NANOSLEEP.SYNCS 0x989680 ;  /* 0x009896800000895d */ /* 0x002fea0003900000 */
[----:B------:R-:W1:Y:S02]  /*63f0*/  @!P0 SYNCS.PHASECHK.TRANS64 P0, [R9+URZ], R4 ;  /* 0x00000004090085a7 */ /* 0x000e64000800007f */
[----:B-1----:R-:W-:Y:S05]  /*6400*/  @!P0 BRA `(.L_x_80) ;  /* 0xfffffffc00f08947 */ /* 0x002fea000383ffff */
[----:B------:R-:W-:Y:S05]  /*6410*/  BRA `(.L_x_137) ;  /* 0xffffffe400147947 */ /* 0x000fea000383ffff */
.L_x_81:
[----:B0-----:R0:W1:Y:S02]  /*6420*/  SYNCS.PHASECHK.TRANS64.TRYWAIT P0, [R8+URZ], R5 ;  /* 0x00000005080075a7 */ /* 0x001064000800017f */
[----:B-1----:R-:W-:Y:S05]  /*6430*/  @!P0 NANOSLEEP.SYNCS 0x989680 ;  /* 0x009896800000895d */ /* 0x002fea0003900000 */
[----:B------:R-:W1:Y:S02]  /*6440*/  @!P0 SYNCS.PHASECHK.TRANS64 P0, [R8+URZ], R5 ;  /* 0x00000005080085a7 */ /* 0x000e64000800007f */
[----:B-1----:R-:W-:Y:S05]  /*6450*/  @!P0 BRA `(.L_x_81) ;  /* 0xfffffffc00f08947 */ /* 0x002fea000383ffff */
[----:B------:R-:W-:Y:S05]  /*6460*/  BRA `(.L_x_138) ;  /* 0xffffffe400247947 */ /* 0x000fea000383ffff */
.L_x_82:
[----:B0-----:R0:W1:Y:S02]  /*6470*/  SYNCS.PHASECHK.TRANS64.TRYWAIT P0, [R9+URZ], R4 ;  /* 0x00000004090075a7 */ /* 0x001064000800017f */
[----:B-1----:R-:W-:Y:S05]  /*6480*/  @!P0 NANOSLEEP.SYNCS 0x989680 ;  /* 0x009896800000895d */ /* 0x002fea0003900000 */
[----:B------:R-:W1:Y:S02]  /*6490*/  @!P0 SYNCS.PHASECHK.TRANS64 P0, [R9+URZ], R4 ;  /* 0x00000004090085a7 */ /* 0x000e64000800007f */
[----:B-1----:R-:W-:Y:S05]  /*64a0*/  @!P0 BRA `(.L_x_82) ;  /* 0xfffffffc00f08947 */ /* 0x002fea000383ffff */
[----:B------:R-:W-:Y:S05]  /*64b0*/  BRA `(.L_x_139) ;  /* 0xffffffe400347947 */ /* 0x000fea000383ffff */
.L_x_83:
[----:B0-----:R0:W1:Y:S02]  /*64c0*/  SYNCS.PHASECHK.TRANS64.TRYWAIT P0, [R8+URZ], R5 ;  /* 0x00000005080075a7 */ /* 0x001064000800017f */
[----:B-1----:R-:W-:Y:S05]  /*64d0*/  @!P0 NANOSLEEP.SYNCS 0x989680 ;  /* 0x009896800000895d */ /* 0x002fea0003900000 */
[----:B------:R-:W1:Y:S02]  /*64e0*/  @!P0 SYNCS.PHASECHK.TRANS64 P0, [R8+URZ], R5 ;  /* 0x00000005080085a7 */ /* 0x000e64000800007f */
[----:B-1----:R-:W-:Y:S05]  /*64f0*/  @!P0 BRA `(.L_x_83) ;  /* 0xfffffffc00f08947 */ /* 0x002fea000383ffff */
[----:B------:R-:W-:Y:S05]  /*6500*/  BRA `(.L_x_140) ;  /* 0xffffffe400447947 */ /* 0x000fea000383ffff */
.L_x_84:
[----:B0-----:R0:W1:Y:S02]  /*6510*/  SYNCS.PHASECHK.TRANS64.TRYWAIT P0, [R9+URZ], R4 ;  /* 0x00000004090075a7 */ /* 0x001064000800017f */
[----:B-1----:R-:W-:Y:S05]  /*6520*/  @!P0 NANOSLEEP.SYNCS 0x989680 ;  /* 0x009896800000895d */ /* 0x002fea0003900000 */
[----:B------:R-:W1:Y:S02]  /*6530*/  @!P0 SYNCS.PHASECHK.TRANS64 P0, [R9+URZ], R4 ;  /* 0x00000004090085a7 */ /* 0x000e64000800007f */
[----:B-1----:R-:W-:Y:S05]  /*6540*/  @!P0 BRA `(.L_x_84) ;  /* 0xfffffffc00f08947 */ /* 0x002fea000383ffff */
[----:B------:R-:W-:Y:S05]  /*6550*/  BRA `(.L_x_141) ;  /* 0xffffffe400547947 */ /* 0x000fea000383ffff */
.L_x_85:
[----:B0-----:R0:W1:Y:S02]  /*6560*/  SYNCS.PHASECHK.TRANS64.TRYWAIT P0, [R8+URZ], R5 ;  /* 0x00000005080075a7 */ /* 0x001064000800017f */
[----:B-1----:R-:W-:Y:S05]  /*6570*/  @!P0 NANOSLEEP.SYNCS 0x989680 ;  /* 0x009896800000895d */ /* 0x002fea0003900000 */
[----:B------:R-:W1:Y:S02]  /*6580*/  @!P0 SYNCS.PHASECHK.TRANS64 P0, [R8+URZ], R5 ;  /* 0x00000005080085a7 */ /* 0x000e64000800007f */
[----:B-1----:R-:W-:Y:S05]  /*6590*/  @!P0 BRA `(.L_x_85) ;  /* 0xfffffffc00f08947 */ /* 0x002fea000383ffff */
[----:B------:R-:W-:Y:S05]  /*65a0*/  BRA `(.L_x_142) ;  /* 0xffffffe400647947 */ /* 0x000fea000383ffff */
.L_x_86:
[----:B0-----:R0:W1:Y:S02]  /*65b0*/  SYNCS.PHASECHK.TRANS64.TRYWAIT P0, [R9+URZ], R4 ;  /* 0x00000004090075a7 */ /* 0x001064000800017f */
[----:B-1----:R-:W-:Y:S05]  /*65c0*/  @!P0 NANOSLEEP.SYNCS 0x989680 ;  /* 0x009896800000895d */ /* 0x002fea0003900000 */
[----:B------:R-:W1:Y:S02]  /*65d0*/  @!P0 SYNCS.PHASECHK.TRANS64 P0, [R9+URZ], R4 ;  /* 0x00000004090085a7 */ /* 0x000e64000800007f */
[----:B-1----:R-:W-:Y:S05]  /*65e0*/  @!P0 BRA `(.L_x_86) ;  /* 0xfffffffc00f08947 */ /* 0x002fea000383ffff */
[----:B------:R-:W-:Y:S05]  /*65f0*/  BRA `(.L_x_143) ;  /* 0xffffffe400747947 */ /* 0x000fea000383ffff */
.L_x_87:
[----:B0-----:R0:W1:Y:S02]  /*6600*/  SYNCS.PHASECHK.TRANS64.TRYWAIT P0, [R8+URZ], R5 ;  /* 0x00000005080075a7 */ /* 0x001064000800017f */
[----:B-1----:R-:W-:Y:S05]  /*6610*/  @!P0 NANOSLEEP.SYNCS 0x989680 ;  /* 0x009896800000895d */ /* 0x002fea0003900000 */
[----:B------:R-:W1:Y:S02]  /*6620*/  @!P0 SYNCS.PHASECHK.TRANS64 P0, [R8+URZ], R5 ;  /* 0x00000005080085a7 */ /* 0x000e64000800007f */
[----:B-1----:R-:W-:Y:S05]  /*6630*/  @!P0 BRA `(.L_x_87) ;  /* 0xfffffffc00f08947 */ /* 0x002fea000383ffff */
[----:B------:R-:W-:Y:S05]  /*6640*/  BRA `(.L_x_144) ;  /* 0xffffffe400847947 */ /* 0x000fea000383ffff */
.L_x_88:
[----:B0-----:R0:W1:Y:S02]  /*6650*/  SYNCS.PHASECHK.TRANS64.TRYWAIT P0, [R9+URZ], R4 ;  /* 0x00000004090075a7 */ /* 0x001064000800017f */
[----:B-1----:R-:W-:Y:S05]  /*6660*/  @!P0 NANOSLEEP.SYNCS 0x989680 ;  /* 0x009896800000895d */ /* 0x002fea0003900000 */
[----:B------:R-:W1:Y:S02]  /*6670*/  @!P0 SYNCS.PHASECHK.TRANS64 P0, [R9+URZ], R4 ;  /* 0x00000004090085a7 */ /* 0x000e64000800007f */
[----:B-1----:R-:W-:Y:S05]  /*6680*/  @!P0 BRA `(.L_x_88) ;  /* 0xfffffffc00f08947 */ /* 0x002fea000383ffff */
[----:B------:R-:W-:Y:S05]  /*6690*/  BRA `(.L_x_145) ;  /* 0xffffffe400947947 */ /* 0x000fea000383ffff */
.L_x_89:
[----:B0-----:R0:W1:Y:S02]  /*66a0*/  SYNCS.PHASECHK.TRANS64.TRYWAIT P0, [R8+URZ], R5 ;  /* 0x00000005080075a7 */ /* 0x001064000800017f */
[----:B-1----:R-:W-:Y:S05]  /*66b0*/  @!P0 NANOSLEEP.SYNCS 0x989680 ;  /* 0x009896800000895d */ /* 0x002fea0003900000 */
[----:B------:R-:W1:Y:S02]  /*66c0*/  @!P0 SYNCS.PHASECHK.TRANS64 P0, [R8+URZ], R5 ;  /* 0x00000005080085a7 */ /* 0x000e64000800007f */
[----:B-1----:R-:W-:Y:S05]  /*66d0*/  @!P0 BRA `(.L_x_89) ;  /* 0xfffffffc00f08947 */ /* 0x002fea000383ffff */
[----:B------:R-:W-:Y:S05]  /*66e0*/  BRA `(.L_x_146) ;  /* 0xffffffe400a47947 */ /* 0x000fea000383ffff */
.L_x_90:
[----:B0-----:R0:W1:Y:S02]  /*66f0*/  SYNCS.PHASECHK.TRANS64.TRYWAIT P0, [R9+URZ], R4 ;  /* 0x00000004090075a7 */ /* 0x001064000800017f */
[----:B-1----:R-:W-:Y:S05]  /*6700*/  @!P0 NANOSLEEP.SYNCS 0x989680 ;  /* 0x009896800000895d */ /* 0x002fea0003900000 */
[----:B------:R-:W1:Y:S02]  /*6710*/  @!P0 SYNCS.PHASECHK.TRANS64 P0, [R9+URZ], R4 ;  /* 0x00000004090085a7 */ /* 0x000e64000800007f */
[----:B-1----:R-:W-:Y:S05]  /*6720*/  @!P0 BRA `(.L_x_90) ;  /* 0xfffffffc00f08947 */ /* 0x002fea000383ffff */
[----:B------:R-:W-:Y:S05]  /*6730*/  BRA `(.L_x_147) ;  /* 0xffffffe400b47947 */ /* 0x000fea000383ffff */
.L_x_91:
[----:B0-----:R0:W1:Y:S02]  /*6740*/  SYNCS.PHASECHK.TRANS64.TRYWAIT P0, [R8+URZ], R5 ;  /* 0x00000005080075a7 */ /* 0x001064000800017f */
[----:B-1----:R-:W-:Y:S05]  /*6750*/  @!P0 NANOSLEEP.SYNCS 0x989680 ;  /* 0x009896800000895d */ /* 0x002fea0003900000 */
[----:B------:R-:W1:Y:S02]  /*6760*/  @!P0 SYNCS.PHASECHK.TRANS64 P0, [R8+URZ], R5 ;  /* 0x00000005080085a7 */ /* 0x000e64000800007f */
[----:B-1----:R-:W-:Y:S05]  /*6770*/  @!P0 BRA `(.L_x_91) ;  /* 0xfffffffc00f08947 */ /* 0x002fea000383ffff */
[----:B------:R-:W-:Y:S05]  /*6780*/  BRA `(.L_x_148) ;  /* 0xffffffe400c47947 */ /* 0x000fea000383ffff */
.L_x_92:
[----:B0-----:R0:W1:Y:S02]  /*6790*/  SYNCS.PHASECHK.TRANS64.TRYWAIT P0, [R9+URZ], R4 ;  /* 0x00000004090075a7 */ /* 0x001064000800017f */
[----:B-1----:R-:W-:Y:S05]  /*67a0*/  @!P0 NANOSLEEP.SYNCS 0x989680 ;  /* 0x009896800000895d */ /* 0x002fea0003900000 */
[----:B------:R-:W1:Y:S02]  /*67b0*/  @!P0 SYNCS.PHASECHK.TRANS64 P0, [R9+URZ], R4 ;  /* 0x00000004090085a7 */ /* 0x000e64000800007f */
[----:B-1----:R-:W-:Y:S05]  /*67c0*/  @!P0 BRA `(.L_x_92) ;  /* 0xfffffffc00f08947 */ /* 0x002fea000383ffff */
[----:B------:R-:W-:Y:S05]  /*67d0*/  BRA `(.L_x_149) ;  /* 0xffffffe400d47947 */ /* 0x000fea000383ffff */
.L_x_93:
[----:B0-----:R0:W1:Y:S02]  /*67e0*/  SYNCS.PHASECHK.TRANS64.TRYWAIT P0, [R8+URZ], R5 ;  /* 0x00000005080075a7 */ /* 0x001064000800017f */
[----:B-1----:R-:W-:Y:S05]  /*67f0*/  @!P0 NANOSLEEP.SYNCS 0x989680 ;  /* 0x009896800000895d */ /* 0x002fea0003900000 */
[----:B------:R-:W1:Y:S02]  /*6800*/  @!P0 SYNCS.PHASECHK.TRANS64 P0, [R8+URZ], R5 ;  /* 0x00000005080085a7 */ /* 0x000e64000800007f */
[----:B-1----:R-:W-:Y:S05]  /*6810*/  @!P0 BRA `(.L_x_93) ;  /* 0xfffffffc00f08947 */ /* 0x002fea000383ffff */
[----:B------:R-:W-:Y:S05]  /*6820*/  BRA `(.L_x_150) ;  /* 0xffffffe400e47947 */ /* 0x000fea000383ffff */
.L_x_94:
[----:B0-----:R0:W1:Y:S02]  /*6830*/  SYNCS.PHASECHK.TRANS64.TRYWAIT P0, [R9+URZ], R4 ;  /* 0x00000004090075a7 */ /* 0x001064000800017f */
[----:B-1----:R-:W-:Y:S05]  /*6840*/  @!P0 NANOSLEEP.SYNCS 0x989680 ;  /* 0x009896800000895d */ /* 0x002fea0003900000 */
[----:B------:R-:W1:Y:S02]  /*6850*/  @!P0 SYNCS.PHASECHK.TRANS64 P0, [R9+URZ], R4 ;  /* 0x00000004090085a7 */ /* 0x000e64000800007f */
[----:B-1----:R-:W-:Y:S05]  /*6860*/  @!P0 BRA `(.L_x_94) ;  /* 0xfffffffc00f08947 */ /* 0x002fea000383ffff */
[----:B------:R-:W-:Y:S05]  /*6870*/  BRA `(.L_x_151) ;  /* 0xffffffe400f47947 */ /* 0x000fea000383ffff */
.L_x_95:
[----:B0-----:R0:W1:Y:S02]  /*6880*/  SYNCS.PHASECHK.TRANS64.TRYWAIT P0, [R8+URZ], R5 ;  /* 0x00000005080075a7 */ /* 0x001064000800017f */
[----:B-1----:R-:W-:Y:S05]  /*6890*/  @!P0 NANOSLEEP.SYNCS 0x989680 ;  /* 0x009896800000895d */ /* 0x002fea0003900000 */
[----:B------:R-:W1:Y:S02]  /*68a0*/  @!P0 SYNCS.PHASECHK.TRANS64 P0, [R8+URZ], R5 ;  /* 0x00000005080085a7 */ /* 0x000e64000800007f */
[----:B-1----:R-:W-:Y:S05]  /*68b0*/  @!P0 BRA `(.L_x_95) ;  /* 0xfffffffc00f08947 */ /* 0x002fea000383ffff */
[----:B------:R-:W-:Y:S05]  /*68c0*/  BRA `(.L_x_152) ;  /* 0xffffffe800047947 */ /* 0x000fea000383ffff */
.L_x_96:
[----:B0-----:R0:W1:Y:S02]  /*68d0*/  SYNCS.PHASECHK.TRANS64.TRYWAIT P0, [R9+URZ], R4 ;  /* 0x00000004090075a7 */ /* 0x001064000800017f */
[----:B-1----:R-:W-:Y:S05]  /*68e0*/  @!P0 NANOSLEEP.SYNCS 0x989680 ;  /* 0x009896800000895d */ /* 0x002fea0003900000 */
[----:B------:R-:W1:Y:S02]  /*68f0*/  @!P0 SYNCS.PHASECHK.TRANS64 P0, [R9+URZ], R4 ;  /* 0x00000004090085a7 */ /* 0x000e64000800007f */
[----:B-1----:R-:W-:Y:S05]  /*6900*/  @!P0 BRA `(.L_x_96) ;  /* 0xfffffffc00f08947 */ /* 0x002fea000383ffff */
[----:B------:R-:W-:Y:S05]  /*6910*/  BRA `(.L_x_153) ;  /* 0xffffffe800147947 */ /* 0x000fea000383ffff */
.L_x_97:
[----:B0-----:R0:W1:Y:S02]  /*6920*/  SYNCS.PHASECHK.TRANS64.TRYWAIT P0, [R8+URZ], R5 ;  /* 0x00000005080075a7 */ /* 0x001064000800017f */
[----:B-1----:R-:W-:Y:S05]  /*6930*/  @!P0 NANOSLEEP.SYNCS 0x989680 ;  /* 0x009896800000895d */ /* 0x002fea0003900000 */
[----:B------:R-:W1:Y:S02]  /*6940*/  @!P0 SYNCS.PHASECHK.TRANS64 P0, [R8+URZ], R5 ;  /* 0x00000005080085a7 */ /* 0x000e64000800007f */
[----:B-1----:R-:W-:Y:S05]  /*6950*/  @!P0 BRA `(.L_x_97) ;  /* 0xfffffffc00f08947 */ /* 0x002fea000383ffff */
[----:B------:R-:W-:Y:S05]  /*6960*/  BRA `(.L_x_154) ;  /* 0xffffffe800247947 */ /* 0x000fea000383ffff */
.L_x_98:
[----:B0-----:R0:W1:Y:S02]  /*6970*/  SYNCS.PHASECHK.TRANS64.TRYWAIT P0, [R9+URZ], R4 ;  /* 0x00000004090075a7 */ /* 0x001064000800017f */
[----:B-1----:R-:W-:Y:S05]  /*6980*/  @!P0 NANOSLEEP.SYNCS 0x989680 ;  /* 0x009896800000895d */ /* 0x002fea0003900000 */
[----:B------:R-:W1:Y:S02]  /*6990*/  @!P0 SYNCS.PHASECHK.TRANS64 P0, [R9+URZ], R4 ;  /* 0x00000004090085a7 */ /* 0x000e64000800007f */
[----:B-1----:R-:W-:Y:S05]  /*69a0*/  @!P0 BRA `(.L_x_98) ;  /* 0xfffffffc00f08947 */ /* 0x002fea000383ffff */
[----:B------:R-:W-:Y:S05]  /*69b0*/  BRA `(.L_x_155) ;  /* 0xffffffe800347947 */ /* 0x000fea000383ffff */
.L_x_99:
[----:B0-----:R0:W1:Y:S02]  /*69c0*/  SYNCS.PHASECHK.TRANS64.TRYWAIT P0, [R8+URZ], R5 ;  /* 0x00000005080075a7 */ /* 0x001064000800017f */
[----:B-1----:R-:W-:Y:S05]  /*69d0*/  @!P0 NANOSLEEP.SYNCS 0x989680 ;  /* 0x009896800000895d */ /* 0x002fea0003900000 */
[----:B------:R-:W1:Y:S02]  /*69e0*/  @!P0 SYNCS.PHASECHK.TRANS64 P0, [R8+URZ], R5 ;  /* 0x00000005080085a7 */ /* 0x000e64000800007f */
[----:B-1----:R-:W-:Y:S05]  /*69f0*/  @!P0 BRA `(.L_x_99) ;  /* 0xfffffffc00f08947 */ /* 0x002fea000383ffff */
[----:B------:R-:W-:Y:S05]  /*6a00*/  BRA `(.L_x_156) ;  /* 0xffffffe800447947 */ /* 0x000fea000383ffff */
.L_x_100:
[----:B0-----:R0:W1:Y:S02]  /*6a10*/  SYNCS.PHASECHK.TRANS64.TRYWAIT P0, [R9+URZ], R4 ;  /* 0x00000004090075a7 */ /* 0x001064000800017f */
[----:B-1----:R-:W-:Y:S05]  /*6a20*/  @!P0 NANOSLEEP.SYNCS 0x989680 ;  /* 0x009896800000895d */ /* 0x002fea0003900000 */
[----:B------:R-:W1:Y:S02]  /*6a30*/  @!P0 SYNCS.PHASECHK.TRANS64 P0, [R9+URZ], R4 ;  /* 0x00000004090085a7 */ /* 0x000e64000800007f */
[----:B-1----:R-:W-:Y:S05]  /*6a40*/  @!P0 BRA `(.L_x_100) ;  /* 0xfffffffc00f08947 */ /* 0x002fea000383ffff */
[----:B------:R-:W-:Y:S05]  /*6a50*/  BRA `(.L_x_157) ;  /* 0xffffffe800547947 */ /* 0x000fea000383ffff */
.L_x_101:
[----:B0-----:R0:W1:Y:S02]  /*6a60*/  SYNCS.PHASECHK.TRANS64.TRYWAIT P0, [R8+URZ], R5 ;  /* 0x00000005080075a7 */ /* 0x001064000800017f */
[----:B-1----:R-:W-:Y:S05]  /*6a70*/  @!P0 NANOSLEEP.SYNCS 0x989680 ;  /* 0x009896800000895d */ /* 0x002fea0003900000 */
[----:B------:R-:W1:Y:S02]  /*6a80*/  @!P0 SYNCS.PHASECHK.TRANS64 P0, [R8+URZ], R5 ;  /* 0x00000005080085a7 */ /* 0x000e64000800007f */
[----:B-1----:R-:W-:Y:S05]  /*6a90*/  @!P0 BRA `(.L_x_101) ;  /* 0xfffffffc00f08947 */ /* 0x002fea000383ffff */
[----:B------:R-:W-:Y:S05]  /*6aa0*/  BRA `(.L_x_158) ;  /* 0xffffffe800647947 */ /* 0x000fea000383ffff */
.L_x_102:
[----:B0-----:R0:W1:Y:S02]  /*6ab0*/  SYNCS.PHASECHK.TRANS64.TRYWAIT P0, [R9+URZ], R4 ;  /* 0x00000004090075a7 */ /* 0x001064000800017f */
[----:B-1----:R-:W-:Y:S05]  /*6ac0*/  @!P0 NANOSLEEP.SYNCS 0x989680 ;  /* 0x009896800000895d */ /* 0x002fea0003900000 */
[----:B------:R-:W1:Y:S02]  /*6ad0*/  @!P0 SYNCS.PHASECHK.TRANS64 P0, [R9+URZ], R4 ;  /* 0x00000004090085a7 */ /* 0x000e64000800007f */
[----:B-1----:R-:W-:Y:S05]  /*6ae0*/  @!P0 BRA `(.L_x_102) ;  /* 0xfffffffc00f08947 */ /* 0x002fea000383ffff */
[----:B------:R-:W-:Y:S05]  /*6af0*/  BRA `(.L_x_159) ;  /* 0xffffffe800747947 */ /* 0x000fea000383ffff */
.L_x_103:
[----:B0-----:R0:W1:Y:S02]  /*6b00*/  SYNCS.PHASECHK.TRANS64.TRYWAIT P0, [R8+URZ], R5 ;  /* 0x00000005080075a7 */ /* 0x001064000800017f */
[----:B-1----:R-:W-:Y:S05]  /*6b10*/  @!P0 NANOSLEEP.SYNCS 0x989680 ;  /* 0x009896800000895d */ /* 0x002fea0003900000 */
[----:B------:R-:W1:Y:S02]  /*6b20*/  @!P0 SYNCS.PHASECHK.TRANS64 P0, [R8+URZ], R5 ;  /* 0x00000005080085a7 */ /* 0x000e64000800007f */
[----:B-1----:R-:W-:Y:S05]  /*6b30*/  @!P0 BRA `(.L_x_103) ;  /* 0xfffffffc00f08947 */ /* 0x002fea000383ffff */
[----:B------:R-:W-:Y:S05]  /*6b40*/  BRA `(.L_x_160) ;  /* 0xffffffe800847947 */ /* 0x000fea000383ffff */
.L_x_104:
[----:B0-----:R0:W1:Y:S02]  /*6b50*/  SYNCS.PHASECHK.TRANS64.TRYWAIT P0, [R9+URZ], R4 ;  /* 0x00000004090075a7 */ /* 0x001064000800017f */
[----:B-1----:R-:W-:Y:S05]  /*6b60*/  @!P0 NANOSLEEP.SYNCS 0x989680 ;  /* 0x009896800000895d */ /* 0x002fea0003900000 */
[----:B------:R-:W1:Y:S02]  /*6b70*/  @!P0 SYNCS.PHASECHK.TRANS64 P0, [R9+URZ], R4 ;  /* 0x00000004090085a7 */ /* 0x000e64000800007f */
[----:B-1----:R-:W-:Y:S05]  /*6b80*/  @!P0 BRA `(.L_x_104) ;  /* 0xfffffffc00f08947 */ /* 0x002fea000383ffff */
[----:B------:R-:W-:Y:S05]  /*6b90*/  BRA `(.L_x_161) ;  /* 0xffffffe800947947 */ /* 0x000fea000383ffff */
.L_x_105:
[----:B0-----:R0:W1:Y:S02]  /*6ba0*/  SYNCS.PHASECHK.TRANS64.TRYWAIT P0, [R8+URZ], R5 ;  /* 0x00000005080075a7 */ /* 0x001064000800017f */
[----:B-1----:R-:W-:Y:S05]  /*6bb0*/  @!P0 NANOSLEEP.SYNCS 0x989680 ;  /* 0x009896800000895d */ /* 0x002fea0003900000 */
[----:B------:R-:W1:Y:S02]  /*6bc0*/  @!P0 SYNCS.PHASECHK.TRANS64 P0, [R8+URZ], R5 ;  /* 0x00000005080085a7 */ /* 0x000e64000800007f */
[----:B-1----:R-:W-:Y:S05]  /*6bd0*/  @!P0 BRA `(.L_x_105) ;  /* 0xfffffffc00f08947 */ /* 0x002fea000383ffff */
[----:B------:R-:W-:Y:S05]  /*6be0*/  BRA `(.L_x_162) ;  /* 0xffffffe800a47947 */ /* 0x000fea000383ffff */
.L_x_106:
[----:B0-----:R0:W1:Y:S02]  /*6bf0*/  SYNCS.PHASECHK.TRANS64.TRYWAIT P0, [R9+URZ], R4 ;  /* 0x00000004090075a7 */ /* 0x001064000800017f */
[----:B-1----:R-:W-:Y:S05]  /*6c00*/  @!P0 NANOSLEEP.SYNCS 0x989680 ;  /* 0x009896800000895d */ /* 0x002fea0003900000 */
[----:B------:R-:W1:Y:S02]  /*6c10*/  @!P0 SYNCS.PHASECHK.TRANS64 P0, [R9+URZ], R4 ;  /* 0x00000004090085a7 */ /* 0x000e64000800007f */
[----:B-1----:R-:W-:Y:S05]  /*6c20*/  @!P0 BRA `(.L_x_106) ;  /* 0xfffffffc00f08947 */ /* 0x002fea000383ffff */
[----:B------:R-:W-:Y:S05]  /*6c30*/  BRA `(.L_x_163) ;  /* 0xffffffe800b47947 */ /* 0x000fea000383ffff */
.L_x_107:
[----:B0-----:R0:W1:Y:S02]  /*6c40*/  SYNCS.PHASECHK.TRANS64.TRYWAIT P0, [R8+URZ], R5 ;  /* 0x00000005080075a7 */ /* 0x001064000800017f */
[----:B-1----:R-:W-:Y:S05]  /*6c50*/  @!P0 NANOSLEEP.SYNCS 0x989680 ;  /* 0x009896800000895d */ /* 0x002fea0003900000 */
[----:B------:R-:W1:Y:S02]  /*6c60*/  @!P0 SYNCS.PHASECHK.TRANS64 P0, [R8+URZ], R5 ;  /* 0x00000005080085a7 */ /* 0x000e64000800007f */
[----:B-1----:R-:W-:Y:S05]  /*6c70*/  @!P0 BRA `(.L_x_107) ;  /* 0xfffffffc00f08947 */ /* 0x002fea000383ffff */
[----:B------:R-:W-:Y:S05]  /*6c80*/  BRA `(.L_x_164) ;  /* 0xffffffe800c47947 */ /* 0x000fea000383ffff */
.L_x_108:
[----:B0-----:R0:W1:Y:S02]  /*6c90*/  SYNCS.PHASECHK.TRANS64.TRYWAIT P0, [R9+URZ], R4 ;  /* 0x00000004090075a7 */ /* 0x001064000800017f */
[----:B-1----:R-:W-:Y:S05]  /*6ca0*/  @!P0 NANOSLEEP.SYNCS 0x989680 ;  /* 0x009896800000895d */ /* 0x002fea0003900000 */
[----:B------:R-:W1:Y:S02]  /*6cb0*/  @!P0 SYNCS.PHASECHK.TRANS64 P0, [R9+URZ], R4 ;  /* 0x00000004090085a7 */ /* 0x000e64000800007f */
[----:B-1----:R-:W-:Y:S05]  /*6cc0*/  @!P0 BRA `(.L_x_108) ;  /* 0xfffffffc00f08947 */ /* 0x002fea000383ffff */
[----:B------:R-:W-:Y:S05]  /*6cd0*/  BRA `(.L_x_165) ;  /* 0xffffffe800d47947 */ /* 0x000fea000383ffff */
.L_x_109:
[----:B0-----:R0:W1:Y:S02]  /*6ce0*/  SYNCS.PHASECHK.TRANS64.TRYWAIT P0, [R8+URZ], R5 ;  /* 0x00000005080075a7 */ /* 0x001064000800017f */
[----:B-1----:R-:W-:Y:S05]  /*6cf0*/  @!P0 NANOSLEEP.SYNCS 0x989680 ;  /* 0x009896800000895d */ /* 0x002fea0003900000 */
[----:B------:R-:W1:Y:S02]  /*6d00*/  @!P0 SYNCS.PHASECHK.TRANS64 P0, [R8+URZ], R5 ;  /* 0x00000005080085a7 */ /* 0x000e64000800007f */
[----:B-1----:R-:W-:Y:S05]  /*6d10*/  @!P0 BRA `(.L_x_109) ;  /* 0xfffffffc00f08947 */ /* 0x002fea000383ffff */
[----:B------:R-:W-:Y:S05]  /*6d20*/  BRA `(.L_x_166) ;  /* 0xffffffe800e47947 */ /* 0x000fea000383ffff */
.L_x_110:
[----:B0-----:R0:W1:Y:S02]  /*6d30*/  SYNCS.PHASECHK.TRANS64.TRYWAIT P0, [R9+URZ], R4 ;  /* 0x00000004090075a7 */ /* 0x001064000800017f */
[----:B-1----:R-:W-:Y:S05]  /*6d40*/  @!P0 NANOSLEEP.SYNCS 0x989680 ;  /* 0x009896800000895d */ /* 0x002fea0003900000 */
[----:B------:R-:W1:Y:S02]  /*6d50*/  @!P0 SYNCS.PHASECHK.TRANS64 P0, [R9+URZ], R4 ;  /* 0x00000004090085a7 */ /* 0x000e64000800007f */
[----:B-1----:R-:W-:Y:S05]  /*6d60*/  @!P0 BRA `(.L_x_110) ;  /* 0xfffffffc00f08947 */ /* 0x002fea000383ffff */
[----:B------:R-:W-:Y:S05]  /*6d70*/  BRA `(.L_x_167) ;  /* 0xffffffe800f47947 */ /* 0x000fea000383ffff */
.L_x_111:
[----:B0-----:R0:W1:Y:S02]  /*6d80*/  SYNCS.PHASECHK.TRANS64.TRYWAIT P0, [R8+URZ], R5 ;  /* 0x00000005080075a7 */ /* 0x001064000800017f */
[----:B-1----:R-:W-:Y:S05]  /*6d90*/  @!P0 NANOSLEEP.SYNCS 0x989680 ;  /* 0x009896800000895d */ /* 0x002fea0003900000 */
[----:B------:R-:W1:Y:S02]  /*6da0*/  @!P0 SYNCS.PHASECHK.TRANS64 P0, [R8+URZ], R5 ;  /* 0x00000005080085a7 */ /* 0x000e64000800007f */
[----:B-1----:R-:W-:Y:S05]  /*6db0*/  @!P0 BRA `(.L_x_111) ;  /* 0xfffffffc00f08947 */ /* 0x002fea000383ffff */
[----:B------:R-:W-:Y:S05]  /*6dc0*/  BRA `(.L_x_168) ;  /* 0xffffffec00047947 */ /* 0x000fea000383ffff */
.L_x_112:
[----:B0-----:R0:W1:Y:S02]  /*6dd0*/  SYNCS.PHASECHK.TRANS64.TRYWAIT P0, [R9+URZ], R4 ;  /* 0x00000004090075a7 */ /* 0x001064000800017f */
[----:B-1----:R-:W-:Y:S05]  /*6de0*/  @!P0 NANOSLEEP.SYNCS 0x989680 ;  /* 0x009896800000895d */ /* 0x002fea0003900000 */
[----:B------:R-:W1:Y:S02]  /*6df0*/  @!P0 SYNCS.PHASECHK.TRANS64 P0, [R9+URZ], R4 ;  /* 0x00000004090085a7 */ /* 0x000e64000800007f */
[----:B-1----:R-:W-:Y:S05]  /*6e00*/  @!P0 BRA `(.L_x_112) ;  /* 0xfffffffc00f08947 */ /* 0x002fea000383ffff */
[----:B------:R-:W-:Y:S05]  /*6e10*/  BRA `(.L_x_169) ;  /* 0xffffffec00147947 */ /* 0x000fea000383ffff */
.L_x_113:
[----:B0-----:R0:W1:Y:S02]  /*6e20*/  SYNCS.PHASECHK.TRANS64.TRYWAIT P0, [R8+URZ], R5 ;  /* 0x00000005080075a7 */ /* 0x001064000800017f */
[----:B-1----:R-:W-:Y:S05]  /*6e30*/  @!P0 NANOSLEEP.SYNCS 0x989680 ;  /* 0x009896800000895d */ /* 0x002fea0003900000 */
[----:B------:R-:W1:Y:S02]  /*6e40*/  @!P0 SYNCS.PHASECHK.TRANS64 P0, [R8+URZ], R5 ;  /* 0x00000005080085a7 */ /* 0x000e64000800007f */
[----:B-1----:R-:W-:Y:S05]  /*6e50*/  @!P0 BRA `(.L_x_113) ;  /* 0xfffffffc00f08947 */ /* 0x002fea000383ffff */
[----:B------:R-:W-:Y:S05]  /*6e60*/  BRA `(.L_x_170) ;  /* 0xffffffec00247947 */ /* 0x000fea000383ffff */
.L_x_114:
[----:B0-----:R0:W1:Y:S02]  /*6e70*/  SYNCS.PHASECHK.TRANS64.TRYWAIT P0, [R9+URZ], R4 ;  /* 0x00000004090075a7 */ /* 0x001064000800017f */
[----:B-1----:R-:W-:Y:S05]  /*6e80*/  @!P0 NANOSLEEP.SYNCS 0x989680 ;  /* 0x009896800000895d */ /* 0x002fea0003900000 */
[----:B------:R-:W1:Y:S02]  /*6e90*/  @!P0 SYNCS.PHASECHK.TRANS64 P0, [R9+URZ], R4 ;  /* 0x00000004090085a7 */ /* 0x000e64000800007f */
[----:B-1----:R-:W-:Y:S05]  /*6ea0*/  @!P0 BRA `(.L_x_114) ;  /* 0xfffffffc00f08947 */ /* 0x002fea000383ffff */
[----:B------:R-:W-:Y:S05]  /*6eb0*/  BRA `(.L_x_171) ;  /* 0xffffffec00347947 */ /* 0x000fea000383ffff */
.L_x_115:
[----:B0-----:R0:W1:Y:S02]  /*6ec0*/  SYNCS.PHASECHK.TRANS64.TRYWAIT P0, [R8+URZ], R5 ;  /* 0x00000005080075a7 */ /* 0x001064000800017f */
[----:B-1----:R-:W-:Y:S05]  /*6ed0*/  @!P0 NANOSLEEP.SYNCS 0x989680 ;  /* 0x009896800000895d */ /* 0x002fea0003900000 */
[----:B------:R-:W1:Y:S02]  /*6ee0*/  @!P0 SYNCS.PHASECHK.TRANS64 P0, [R8+URZ], R5 ;  /* 0x00000005080085a7 */ /* 0x000e64000800007f */
[----:B-1----:R-:W-:Y:S05]  /*6ef0*/  @!P0 BRA `(.L_x_115) ;  /* 0xfffffffc00f08947 */ /* 0x002fea000383ffff */
[----:B------:R-:W-:Y:S05]  /*6f00*/  BRA `(.L_x_172) ;  /* 0xffffffec00447947 */ /* 0x000fea000383ffff */
.L_x_116:
[----:B0-----:R0:W1:Y:S02]  /*6f10*/  SYNCS.PHASECHK.TRANS64.TRYWAIT P0, [R9+URZ], R4 ;  /* 0x00000004090075a7 */ /* 0x001064000800017f */
[----:B-1----:R-:W-:Y:S05]  /*6f20*/  @!P0 NANOSLEEP.SYNCS 0x989680 ;  /* 0x009896800000895d */ /* 0x002fea0003900000 */
[----:B------:R-:W1:Y:S02]  /*6f30*/  @!P0 SYNCS.PHASECHK.TRANS64 P0, [R9+URZ], R4 ;  /* 0x00000004090085a7 */ /* 0x000e64000800007f */
[----:B-1----:R-:W-:Y:S05]  /*6f40*/  @!P0 BRA `(.L_x_116) ;  /* 0xfffffffc00f08947 */ /* 0x002fea000383ffff */
[----:B------:R-:W-:Y:S05]  /*6f50*/  BRA `(.L_x_173) ;  /* 0xffffffec00547947 */ /* 0x000fea000383ffff */
.L_x_117:
[----:B0-----:R0:W1:Y:S02]  /*6f60*/  SYNCS.PHASECHK.TRANS64.TRYWAIT P0, [R8+URZ], R5 ;  /* 0x00000005080075a7 */ /* 0x001064000800017f */
[----:B-1----:R-:W-:Y:S05]  /*6f70*/  @!P0 NANOSLEEP.SYNCS 0x989680 ;  /* 0x009896800000895d */ /* 0x002fea0003900000 */
[----:B------:R-:W1:Y:S02]  /*6f80*/  @!P0 SYNCS.PHASECHK.TRANS64 P0, [R8+URZ], R5 ;  /* 0x00000005080085a7 */ /* 0x000e64000800007f */
[----:B-1----:R-:W-:Y:S05]  /*6f90*/  @!P0 BRA `(.L_x_117) ;  /* 0xfffffffc00f08947 */ /* 0x002fea000383ffff */
[----:B------:R-:W-:Y:S05]  /*6fa0*/  BRA `(.L_x_174) ;  /* 0xffffffec00647947 */ /* 0x000fea000383ffff */
.L_x_118:
[----:B0-----:R0:W1:Y:S02]  /*6fb0*/  SYNCS.PHASECHK.TRANS64.TRYWAIT P0, [R9+URZ], R4 ;  /* 0x00000004090075a7 */ /* 0x001064000800017f */
[----:B-1----:R-:W-:Y:S05]  /*6fc0*/  @!P0 NANOSLEEP.SYNCS 0x989680 ;  /* 0x009896800000895d */ /* 0x002fea0003900000 */
[----:B------:R-:W1:Y:S02]  /*6fd0*/  @!P0 SYNCS.PHASECHK.TRANS64 P0, [R9+URZ], R4 ;  /* 0x00000004090085a7 */ /* 0x000e64000800007f */
[----:B-1----:R-:W-:Y:S05]  /*6fe0*/  @!P0 BRA `(.L_x_118) ;  /* 0xfffffffc00f08947 */ /* 0x002fea000383ffff */
[----:B------:R-:W-:Y:S05]  /*6ff0*/  BRA `(.L_x_175) ;  /* 0xffffffec00747947 */ /* 0x000fea000383ffff */
.L_x_119:
[----:B0-----:R0:W1:Y:S02]  /*7000*/  SYNCS.PHASECHK.TRANS64.TRYWAIT P0, [R8+URZ], R5 ;  /* 0x00000005080075a7 */ /* 0x001064000800017f */
[----:B-1----:R-:W-:Y:S05]  /*7010*/  @!P0 NANOSLEEP.SYNCS 0x989680 ;  /* 0x009896800000895d */ /* 0x002fea0003900000 */
[----:B------:R-:W1:Y:S02]  /*7020*/  @!P0 SYNCS.PHASECHK.TRANS64 P0, [R8+URZ], R5 ;  /* 0x00000005080085a7 */ /* 0x000e64000800007f */
[----:B-1----:R-:W-:Y:S05]  /*7030*/  @!P0 BRA `(.L_x_119) ;  /* 0xfffffffc00f08947 */ /* 0x002fea000383ffff */
[----:B------:R-:W-:Y:S05]  /*7040*/  BRA `(.L_x_176) ;  /* 0xffffffec00847947 */ /* 0x000fea000383ffff */
.L_x_120:
[----:B-1----:R1:W2:Y:S02]  /*7050*/  SYNCS.PHASECHK.TRANS64.TRYWAIT P0, [R11+URZ], R6 ;  /* 0x000000060b0075a7 */ /* 0x0022a4000800017f */
[----:B--2---:R-:W-:Y:S05]  /*7060*/  @!P0 NANOSLEEP.SYNCS 0x989680 ;  /* 0x009896800000895d */ /* 0x004fea0003900000 */
[----:B------:R-:W2:Y:S02]  /*7070*/  @!P0 SYNCS.PHASECHK.TRANS64 P0, [R11+URZ], R6 ;  /* 0x000000060b0085a7 */ /* 0x000ea4000800007f */
[----:B--2---:R-:W-:Y:S05]  /*7080*/  @!P0 BRA `(.L_x_120) ;  /* 0xfffffffc00f08947 */ /* 0x004fea000383ffff */
[----:B------:R-:W-:Y:S05]  /*7090*/  BRA `(.L_x_177) ;  /* 0xffffffec008c7947 */ /* 0x000fea000383ffff */
.L_x_178:
[----:B------:R-:W-:-:S00]  /*70a0*/  BRA `(.L_x_178) ;  /* 0xfffffffc00fc7947 */ /* 0x000fc0000383ffff */
[----:B------:R-:W-:-:S00]  /*70b0*/  NOP ;  /* 0x0000000000007918 */ /* 0x000fc00000000000 */
        /* <DEDUP_REMOVED lines=12> */
.L_x_179:


//--------------------- .nv.global.init           --------------------------
	.section	.nv.global.init,"aw",@progbits
.nv.global.init:
	.type		$str$22,@object
	.size		$str$22,($str$23 - $str$22)
$str$22:
        /*0000*/ 	.byte	0x6b, 0x5f, 0x74, 0x69, 0x6c, 0x65, 0x5f, 0x63, 0x6f, 0x75, 0x6e, 0x74, 0x20, 0x3e, 0x3d, 0x20
        /*0010*/ 	.byte	0x31, 0x00
	.type		$str$23,@object
	.size		$str$23,(__unnamed_1 - $str$23)
$str$23:
        /*0012*/ 	.byte	0x2f, 0x74, 0x6d, 0x70, 0x2f, 0x63, 0x75, 0x74, 0x6c, 0x61, 0x73, 0x73, 0x5f, 0x73, 0x77, 0x65
        /*0022*/ 	.byte	0x65, 0x70, 0x5f, 0x73, 0x72, 0x63, 0x2f, 0x69, 0x6e, 0x63, 0x6c, 0x75, 0x64, 0x65, 0x2f, 0x63
        /*0032*/ 	.byte	0x75, 0x74, 0x6c, 0x61, 0x73, 0x73, 0x2f, 0x67, 0x65, 0x6d, 0x6d, 0x2f, 0x63, 0x6f, 0x6c, 0x6c
        /*0042*/ 	.byte	0x65, 0x63, 0x74, 0x69, 0x76, 0x65, 0x2f, 0x73, 0x6d, 0x39, 0x30, 0x5f, 0x6d, 0x6d, 0x61, 0x5f
        /*0052*/ 	.byte	0x74, 0x6d, 0x61, 0x5f, 0x67, 0x6d, 0x6d, 0x61, 0x5f, 0x73, 0x73, 0x5f, 0x77, 0x61, 0x72, 0x70
        /*0062*/ 	.byte	0x73, 0x70, 0x65, 0x63, 0x69, 0x61, 0x6c, 0x69, 0x7a, 0x65, 0x64, 0x2e, 0x68, 0x70, 0x70, 0x00
	.type		__unnamed_1,@object
	.size		__unnamed_1,(.L_0 - __unnamed_1)
__unnamed_1:
        /*0072*/ 	.byte	0x76, 0x6f, 0x69, 0x64, 0x20, 0x63, 0x75, 0x74, 0x6c, 0x61, 0x73, 0x73, 0x3a, 0x3a, 0x67, 0x65
        /* <DEDUP_REMOVED lines=171> */
        /*0b32*/ 	.byte	0x3a, 0x3a, 0x69, 0x64, 0x65, 0x6e, 0x74, 0x69, 0x74, 0x79, 0x5d, 0x00
.L_0:


//--------------------- .nv.shared._ZN7cutlass13device_kernelINS_4gemm6kernel13GemmUniversalIN4cute5tupleIJiiiiEEENS1_10collective13CollectiveMmaINS1_34MainloopSm90TmaGmmaWarpSpecializedILi50ENS5_IJNS4_1CILi1EEESB_SB_EEENS1_35KernelTmaWarpSpecializedCooperativeEEENS5_IJNSA_ILi128EEENSA_ILi16EEENSA_ILi32EEEEEEaNS5_IJlSB_lEEEaSJ_NS4_8TiledMMAINS4_8MMA_AtomIJNS4_4SM904GMMA26MMA_64x16x32_S32S8S8_SS_TNEEEENS4_6LayoutINS5_IJNSA_ILi2EEESB_SB_EEENS5_IJSB_NSA_ILi0EEEST_EEEEENS5_IJNS4_10UnderscoreESW_SW_EEEEENS4_13SM90_TMA_LOADENS4_14ComposedLayoutINS4_7SwizzleILi1ELi4ELi3EEENS4_18smem_ptr_flag_bitsILi8EEENSQ_INS5_IJNSA_ILi8EEESH_EEENS5_IJSH_SB_EEEEEEEvNS4_8identityESZ_S19_vS1A_EENS_8epilogue10collective6detail29Sm90TmaWarpSpecializedAdapterINS1D_15DefaultEpilogueIaSJ_SJ_NS1C_6thread17LinearCombinationIaLi1EiiLNS1H_9ScaleType4KindE0ELNS_15FloatRoundStyleE2EaEENS1_15EpilogueDefaultEEEEEvvEEEEvNT_6ParamsE --------------------------
	.section	.nv.shared._ZN7cutlass13device_kernelINS_4gemm6kernel13GemmUniversalIN4cute5tupleIJiiiiEEENS1_10collective13CollectiveMmaINS1_34MainloopSm90TmaGmmaWarpSpecializedILi50ENS5_IJNS4_1CILi1EEESB_SB_EEENS1_35KernelTmaWarpSpecializedCooperativeEEENS5_IJNSA_ILi128EEENSA_ILi16EEENSA_ILi32EEEEEEaNS5_IJlSB_lEEEaSJ_NS4_8TiledMMAINS4_8MMA_AtomIJNS4_4SM904GMMA26MMA_64x16x32_S32S8S8_SS_TNEEEENS4_6LayoutINS5_IJNSA_ILi2EEESB_SB_EEENS5_IJSB_NSA_ILi0EEEST_EEEEENS5_IJNS4_10UnderscoreESW_SW_EEEEENS4_13SM90_TMA_LOADENS4_14ComposedLayoutINS4_7SwizzleILi1ELi4ELi3EEENS4_18smem_ptr_flag_bitsILi8EEENSQ_INS5_IJNSA_ILi8EEESH_EEENS5_IJSH_SB_EEEEEEEvNS4_8identityESZ_S19_vS1A_EENS_8epilogue10collective6detail29Sm90TmaWarpSpecializedAdapterINS1D_15DefaultEpilogueIaSJ_SJ_NS1C_6thread17LinearCombinationIaLi1EiiLNS1H_9ScaleType4KindE0ELNS_15FloatRoundStyleE2EaEENS1_15EpilogueDefaultEEEEEvvEEEEvNT_6ParamsE,"aw",@nobits
	.sectionflags	@""
	.align	16
	.zero		1024


//--------------------- .nv.shared.reserved.0     --------------------------
	.section	.nv.shared.reserved.0,"aw",@nobits
	.weak		__nv_reservedSMEM_offset_0_alias
	.size		__nv_reservedSMEM_offset_0_alias, 0, 0
	.other		__nv_reservedSMEM_offset_0_alias,@"STO_CUDA_RESERVED_SHARED STV_DEFAULT"
__nv_reservedSMEM_offset_0_alias:
	.zero		0


//--------------------- .nv.global                --------------------------
	.section	.nv.global,"aw",@nobits
.nv.global:
	.type		_ZN39_INTERNAL_f4c94393_4_k_cu_26a8b16e_79844cute1_E,@object
	.size		_ZN39_INTERNAL_f4c94393_4_k_cu_26a8b16e_79844cute1_E,(_ZN39_INTERNAL_f4c94393_4_k_cu_26a8b16e_79844cuda3std3__45__cpo6cbeginE - _ZN39_INTERNAL_f4c94393_4_k_cu_26a8b16e_79844cute1_E)
_ZN39_INTERNAL_f4c94393_4_k_cu_26a8b16e_79844cute1_E:
	.zero		1
	.type		_ZN39_INTERNAL_f4c94393_4_k_cu_26a8b16e_79844cuda3std3__45__cpo6cbeginE,@object
	.size		_ZN39_INTERNAL_f4c94393_4_k_cu_26a8b16e_79844cuda3std3__45__cpo6cbeginE,(_ZN39_INTERNAL_f4c94393_4_k_cu_26a8b16e_79844cuda3std3__48in_placeE - _ZN39_INTERNAL_f4c94393_4_k_cu_26a8b16e_79844cuda3std3__45__cpo6cbeginE)
_ZN39_INTERNAL_f4c94393_4_k_cu_26a8b16e_79844cuda3std3__45__cpo6cbeginE:
	.zero		1
	.type		_ZN39_INTERNAL_f4c94393_4_k_cu_26a8b16e_79844cuda3std3__48in_placeE,@object
	.size		_ZN39_INTERNAL_f4c94393_4_k_cu_26a8b16e_79844cuda3std3__48in_placeE,(_ZN39_INTERNAL_f4c94393_4_k_cu_26a8b16e_79844cuda3std6ranges3__45__cpo9iter_moveE - _ZN39_INTERNAL_f4c94393_4_k_cu_26a8b16e_79844cuda3std3__48in_placeE)
_ZN39_INTERNAL_f4c94393_4_k_cu_26a8b16e_79844cuda3std3__48in_placeE:
	.zero		1
	.type		_ZN39_INTERNAL_f4c94393_4_k_cu_26a8b16e_79844cuda3std6ranges3__45__cpo9iter_moveE,@object
	.size		_ZN39_INTERNAL_f4c94393_4_k_cu_26a8b16e_79844cuda3std6ranges3__45__cpo9iter_moveE,(_ZN39_INTERNAL_f4c94393_4_k_cu_26a8b16e_79844cuda3std3__45__cpo5beginE - _ZN39_INTERNAL_f4c94393_4_k_cu_26a8b16e_79844cuda3std6ranges3__45__cpo9iter_moveE)
_ZN39_INTERNAL_f4c94393_4_k_cu_26a8b16e_79844cuda3std6ranges3__45__cpo9iter_moveE:
	.zero		1
	.type		_ZN39_INTERNAL_f4c94393_4_k_cu_26a8b16e_79844cuda3std3__45__cpo5beginE,@object
	.size		_ZN39_INTERNAL_f4c94393_4_k_cu_26a8b16e_79844cuda3std3__45__cpo5beginE,(_ZN39_INTERNAL_f4c94393_4_k_cu_26a8b16e_79844cuda3std3__441_GLOBAL__N__f4c94393_4_k_cu_26a8b16e_79846ignoreE - _ZN39_INTERNAL_f4c94393_4_k_cu_26a8b16e_79844cuda3std3__45__cpo5beginE)
_ZN39_INTERNAL_f4c94393_4_k_cu_26a8b16e_79844cuda3std3__45__cpo5beginE:
	.zero		1
	.type		_ZN39_INTERNAL_f4c94393_4_k_cu_26a8b16e_79844cuda3std3__441_GLOBAL__N__f4c94393_4_k_cu_26a8b16e_79846ignoreE,@object
	.size		_ZN39_INTERNAL_f4c94393_4_k_cu_26a8b16e_79844cuda3std3__441_GLOBAL__N__f4c94393_4_k_cu_26a8b16e_79846ignoreE,(_ZN39_INTERNAL_f4c94393_4_k_cu_26a8b16e_79844cute7productE - _ZN39_INTERNAL_f4c94393_4_k_cu_26a8b16e_79844cuda3std3__441_GLOBAL__N__f4c94393_4_k_cu_26a8b16e_79846ignoreE)
_ZN39_INTERNAL_f4c94393_4_k_cu_26a8b16e_79844cuda3std3__441_GLOBAL__N__f4c94393_4_k_cu_26a8b16e_79846ignoreE:
	.zero		1
	.type		_ZN39_INTERNAL_f4c94393_4_k_cu_26a8b16e_79844cute7productE,@object
	.size		_ZN39_INTERNAL_f4c94393_4_k_cu_26a8b16e_79844cute7productE,(_ZN39_INTERNAL_f4c94393_4_k_cu_26a8b16e_79844cuda3std3__45__cpo3endE - _ZN39_INTERNAL_f4c94393_4_k_cu_26a8b16e_79844cute7productE)
_ZN39_INTERNAL_f4c94393_4_k_cu_26a8b16e_79844cute7productE:
	.zero		1
	.type		_ZN39_INTERNAL_f4c94393_4_k_cu_26a8b16e_79844cuda3std3__45__cpo3endE,@object
	.size		_ZN39_INTERNAL_f4c94393_4_k_cu_26a8b16e_79844cuda3std3__45__cpo3endE,(_ZN39_INTERNAL_f4c94393_4_k_cu_26a8b16e_79844cuda3std3__419piecewise_constructE - _ZN39_INTERNAL_f4c94393_4_k_cu_26a8b16e_79844cuda3std3__45__cpo3endE)
_ZN39_INTERNAL_f4c94393_4_k_cu_26a8b16e_79844cuda3std3__45__cpo3endE:
	.zero		1
	.type		_ZN39_INTERNAL_f4c94393_4_k_cu_26a8b16e_79844cuda3std3__419piecewise_constructE,@object
	.size		_ZN39_INTERNAL_f4c94393_4_k_cu_26a8b16e_79844cuda3std3__419piecewise_constructE,(_ZN39_INTERNAL_f4c94393_4_k_cu_26a8b16e_79844cuda3std3__45__cpo4cendE - _ZN39_INTERNAL_f4c94393_4_k_cu_26a8b16e_79844cuda3std3__419piecewise_constructE)
_ZN39_INTERNAL_f4c94393_4_k_cu_26a8b16e_79844cuda3std3__419piecewise_constructE:
	.zero		1
	.type		_ZN39_INTERNAL_f4c94393_4_k_cu_26a8b16e_79844cuda3std3__45__cpo4cendE,@object
	.size		_ZN39_INTERNAL_f4c94393_4_k_cu_26a8b16e_79844cuda3std3__45__cpo4cendE,(_ZN39_INTERNAL_f4c94393_4_k_cu_26a8b16e_79844cuda3std6ranges3__45__cpo4swapE - _ZN39_INTERNAL_f4c94393_4_k_cu_26a8b16e_79844cuda3std3__45__cpo4cendE)
_ZN39_INTERNAL_f4c94393_4_k_cu_26a8b16e_79844cuda3std3__45__cpo4cendE:
	.zero		1
	.type		_ZN39_INTERNAL_f4c94393_4_k_cu_26a8b16e_79844cuda3std6ranges3__45__cpo4swapE,@object
	.size		_ZN39_INTERNAL_f4c94393_4_k_cu_26a8b16e_79844cuda3std6ranges3__45__cpo4swapE,(.L_8 - _ZN39_INTERNAL_f4c94393_4_k_cu_26a8b16e_79844cuda3std6ranges3__45__cpo4swapE)
_ZN39_INTERNAL_f4c94393_4_k_cu_26a8b16e_79844cuda3std6ranges3__45__cpo4swapE:
	.zero		1
.L_8:


//--------------------- .nv.constant0._ZN7cutlass13device_kernelINS_4gemm6kernel13GemmUniversalIN4cute5tupleIJiiiiEEENS1_10collective13CollectiveMmaINS1_34MainloopSm90TmaGmmaWarpSpecializedILi50ENS5_IJNS4_1CILi1EEESB_SB_EEENS1_35KernelTmaWarpSpecializedCooperativeEEENS5_IJNSA_ILi128EEENSA_ILi16EEENSA_ILi32EEEEEEaNS5_IJlSB_lEEEaSJ_NS4_8TiledMMAINS4_8MMA_AtomIJNS4_4SM904GMMA26MMA_64x16x32_S32S8S8_SS_TNEEEENS4_6LayoutINS5_IJNSA_ILi2EEESB_SB_EEENS5_IJSB_NSA_ILi0EEEST_EEEEENS5_IJNS4_10UnderscoreESW_SW_EEEEENS4_13SM90_TMA_LOADENS4_14ComposedLayoutINS4_7SwizzleILi1ELi4ELi3EEENS4_18smem_ptr_flag_bitsILi8EEENSQ_INS5_IJNSA_ILi8EEESH_EEENS5_IJSH_SB_EEEEEEEvNS4_8identityESZ_S19_vS1A_EENS_8epilogue10collective6detail29Sm90TmaWarpSpecializedAdapterINS1D_15DefaultEpilogueIaSJ_SJ_NS1C_6thread17LinearCombinationIaLi1EiiLNS1H_9ScaleType4KindE0ELNS_15FloatRoundStyleE2EaEENS1_15EpilogueDefaultEEEEEvvEEEEvNT_6ParamsE --------------------------
	.section	.nv.constant0._ZN7cutlass13device_kernelINS_4gemm6kernel13GemmUniversalIN4cute5tupleIJiiiiEEENS1_10collective13CollectiveMmaINS1_34MainloopSm90TmaGmmaWarpSpecializedILi50ENS5_IJNS4_1CILi1EEESB_SB_EEENS1_35KernelTmaWarpSpecializedCooperativeEEENS5_IJNSA_ILi128EEENSA_ILi16EEENSA_ILi32EEEEEEaNS5_IJlSB_lEEEaSJ_NS4_8TiledMMAINS4_8MMA_AtomIJNS4_4SM904GMMA26MMA_64x16x32_S32S8S8_SS_TNEEEENS4_6LayoutINS5_IJNSA_ILi2EEESB_SB_EEENS5_IJSB_NSA_ILi0EEEST_EEEEENS5_IJNS4_10UnderscoreESW_SW_EEEEENS4_13SM90_TMA_LOADENS4_14ComposedLayoutINS4_7SwizzleILi1ELi4ELi3EEENS4_18smem_ptr_flag_bitsILi8EEENSQ_INS5_IJNSA_ILi8EEESH_EEENS5_IJSH_SB_EEEEEEEvNS4_8identityESZ_S19_vS1A_EENS_8epilogue10collective6detail29Sm90TmaWarpSpecializedAdapterINS1D_15DefaultEpilogueIaSJ_SJ_NS1C_6thread17LinearCombinationIaLi1EiiLNS1H_9ScaleType4KindE0ELNS_15FloatRoundStyleE2EaEENS1_15EpilogueDefaultEEEEEvvEEEEvNT_6ParamsE,"a",@progbits
	.sectionflags	@""
	.align	4
.nv.constant0._ZN7cutlass13device_kernelINS_4gemm6kernel13GemmUniversalIN4cute5tupleIJiiiiEEENS1_10collective13CollectiveMmaINS1_34MainloopSm90TmaGmmaWarpSpecializedILi50ENS5_IJNS4_1CILi1EEESB_SB_EEENS1_35KernelTmaWarpSpecializedCooperativeEEENS5_IJNSA_ILi128EEENSA_ILi16EEENSA_ILi32EEEEEEaNS5_IJlSB_lEEEaSJ_NS4_8TiledMMAINS4_8MMA_AtomIJNS4_4SM904GMMA26MMA_64x16x32_S32S8S8_SS_TNEEEENS4_6LayoutINS5_IJNSA_ILi2EEESB_SB_EEENS5_IJSB_NSA_ILi0EEEST_EEEEENS5_IJNS4_10UnderscoreESW_SW_EEEEENS4_13SM90_TMA_LOADENS4_14ComposedLayoutINS4_7SwizzleILi1ELi4ELi3EEENS4_18smem_ptr_flag_bitsILi8EEENSQ_INS5_IJNSA_ILi8EEESH_EEENS5_IJSH_SB_EEEEEEEvNS4_8identityESZ_S19_vS1A_EENS_8epilogue10collective6detail29Sm90TmaWarpSpecializedAdapterINS1D_15DefaultEpilogueIaSJ_SJ_NS1C_6thread17LinearCombinationIaLi1EiiLNS1H_9ScaleType4KindE0ELNS_15FloatRoundStyleE2EaEENS1_15EpilogueDefaultEEEEEvvEEEEvNT_6ParamsE:
	.zero		1664


//--------------------- SYMBOLS --------------------------

	.type		.nv.reservedSmem.offset0,@object
	.size		.nv.reservedSmem.offset0,0x4
	.type		__assertfail,@function
